//
// Generated by NVIDIA NVVM Compiler
//
// Compiler Build ID: CL-36424714
// Cuda compilation tools, release 13.0, V13.0.88
// Based on NVVM 20.0.0
//

.version 9.0
.target sm_100
.address_size 64

	// .globl	_Z13updateNBodiesPiPdiiddd

.visible .entry _Z13updateNBodiesPiPdiiddd(
	.param .u64 .ptr .align 1 _Z13updateNBodiesPiPdiiddd_param_0,
	.param .u64 .ptr .align 1 _Z13updateNBodiesPiPdiiddd_param_1,
	.param .u32 _Z13updateNBodiesPiPdiiddd_param_2,
	.param .u32 _Z13updateNBodiesPiPdiiddd_param_3,
	.param .f64 _Z13updateNBodiesPiPdiiddd_param_4,
	.param .f64 _Z13updateNBodiesPiPdiiddd_param_5,
	.param .f64 _Z13updateNBodiesPiPdiiddd_param_6
)
{
	.reg .pred 	%p<93>;
	.reg .b32 	%r<118>;
	.reg .b64 	%rd<30>;
	.reg .b64 	%fd<532>;

	ld.param.u64 	%rd10, [_Z13updateNBodiesPiPdiiddd_param_0];
	ld.param.u32 	%r25, [_Z13updateNBodiesPiPdiiddd_param_2];
	ld.param.u32 	%r26, [_Z13updateNBodiesPiPdiiddd_param_3];
	ld.param.f64 	%fd51, [_Z13updateNBodiesPiPdiiddd_param_6];
	cvta.to.global.u64 	%rd1, %rd10;
	mov.u32 	%r27, %ctaid.x;
	mov.u32 	%r28, %ntid.x;
	mov.u32 	%r29, %tid.x;
	mad.lo.s32 	%r1, %r27, %r28, %r29;
	setp.ge.s32 	%p1, %r1, %r26;
	@%p1 bra 	$L__BB0_24;
	mul.wide.s32 	%rd11, %r1, 4;
	add.s64 	%rd2, %rd1, %rd11;
	ld.global.u32 	%r2, [%rd2];
	div.s32 	%r31, %r2, %r25;
	mul.lo.s32 	%r32, %r31, %r25;
	sub.s32 	%r33, %r2, %r32;
	cvt.rn.f64.s32 	%fd1, %r33;
	cvt.rn.f64.s32 	%fd2, %r31;
	setp.lt.s32 	%p2, %r1, 1;
	mov.f64 	%fd514, 0d0000000000000000;
	mov.b32 	%r116, 0;
	mov.f64 	%fd515, %fd514;
	@%p2 bra 	$L__BB0_10;
	ld.param.f64 	%fd501, [_Z13updateNBodiesPiPdiiddd_param_5];
	cvt.rn.f64.s32 	%fd3, %r25;
	mul.f64 	%fd55, %fd501, %fd51;
	mul.f64 	%fd4, %fd51, %fd55;
	min.s32 	%r35, %r1, %r26;
	max.s32 	%r116, %r35, 1;
	setp.lt.s32 	%p3, %r35, 4;
	mov.f64 	%fd515, 0d0000000000000000;
	mov.b32 	%r111, 0;
	mov.f64 	%fd514, %fd515;
	@%p3 bra 	$L__BB0_5;
	and.b32  	%r36, %r116, 2147483644;
	neg.s32 	%r109, %r36;
	add.s64 	%rd28, %rd1, 8;
	mov.f64 	%fd515, 0d0000000000000000;
$L__BB0_4:
	.pragma "nounroll";
	and.b32  	%r111, %r116, 2147483644;
	ld.global.u32 	%r37, [%rd28+-8];
	div.s32 	%r38, %r37, %r25;
	mul.lo.s32 	%r39, %r38, %r25;
	sub.s32 	%r40, %r37, %r39;
	cvt.rn.f64.s32 	%fd57, %r40;
	cvt.rn.f64.s32 	%fd58, %r38;
	sub.f64 	%fd59, %fd57, %fd1;
	sub.f64 	%fd60, %fd58, %fd2;
	sub.f64 	%fd61, %fd59, %fd3;
	abs.f64 	%fd62, %fd61;
	abs.f64 	%fd63, %fd59;
	setp.lt.f64 	%p4, %fd62, %fd63;
	add.f64 	%fd64, %fd59, %fd3;
	abs.f64 	%fd65, %fd64;
	setp.lt.f64 	%p5, %fd65, %fd63;
	selp.f64 	%fd66, %fd3, 0d8000000000000000, %p5;
	add.f64 	%fd67, %fd59, %fd66;
	selp.f64 	%fd68, %fd61, %fd67, %p4;
	sub.f64 	%fd69, %fd60, %fd3;
	abs.f64 	%fd70, %fd69;
	abs.f64 	%fd71, %fd60;
	setp.lt.f64 	%p6, %fd70, %fd71;
	add.f64 	%fd72, %fd60, %fd3;
	abs.f64 	%fd73, %fd72;
	setp.lt.f64 	%p7, %fd73, %fd71;
	selp.f64 	%fd74, %fd3, 0d8000000000000000, %p7;
	add.f64 	%fd75, %fd60, %fd74;
	selp.f64 	%fd76, %fd69, %fd75, %p6;
	mul.f64 	%fd77, %fd76, %fd76;
	fma.rn.f64 	%fd78, %fd68, %fd68, %fd77;
	sqrt.rn.f64 	%fd79, %fd78;
	setp.eq.s32 	%p8, %r2, %r37;
	selp.f64 	%fd80, 0d3F50624DD2F1A9FC, %fd79, %p8;
	mul.f64 	%fd81, %fd80, %fd80;
	mul.f64 	%fd82, %fd80, %fd81;
	div.rn.f64 	%fd83, %fd4, %fd82;
	fma.rn.f64 	%fd84, %fd68, %fd83, %fd514;
	fma.rn.f64 	%fd85, %fd76, %fd83, %fd515;
	ld.global.u32 	%r41, [%rd28+-4];
	div.s32 	%r42, %r41, %r25;
	mul.lo.s32 	%r43, %r42, %r25;
	sub.s32 	%r44, %r41, %r43;
	cvt.rn.f64.s32 	%fd86, %r44;
	cvt.rn.f64.s32 	%fd87, %r42;
	sub.f64 	%fd88, %fd86, %fd1;
	sub.f64 	%fd89, %fd87, %fd2;
	sub.f64 	%fd90, %fd88, %fd3;
	abs.f64 	%fd91, %fd90;
	abs.f64 	%fd92, %fd88;
	setp.lt.f64 	%p9, %fd91, %fd92;
	add.f64 	%fd93, %fd88, %fd3;
	abs.f64 	%fd94, %fd93;
	setp.lt.f64 	%p10, %fd94, %fd92;
	selp.f64 	%fd95, %fd3, 0d8000000000000000, %p10;
	add.f64 	%fd96, %fd88, %fd95;
	selp.f64 	%fd97, %fd90, %fd96, %p9;
	sub.f64 	%fd98, %fd89, %fd3;
	abs.f64 	%fd99, %fd98;
	abs.f64 	%fd100, %fd89;
	setp.lt.f64 	%p11, %fd99, %fd100;
	add.f64 	%fd101, %fd89, %fd3;
	abs.f64 	%fd102, %fd101;
	setp.lt.f64 	%p12, %fd102, %fd100;
	selp.f64 	%fd103, %fd3, 0d8000000000000000, %p12;
	add.f64 	%fd104, %fd89, %fd103;
	selp.f64 	%fd105, %fd98, %fd104, %p11;
	mul.f64 	%fd106, %fd105, %fd105;
	fma.rn.f64 	%fd107, %fd97, %fd97, %fd106;
	sqrt.rn.f64 	%fd108, %fd107;
	setp.eq.s32 	%p13, %r2, %r41;
	selp.f64 	%fd109, 0d3F50624DD2F1A9FC, %fd108, %p13;
	mul.f64 	%fd110, %fd109, %fd109;
	mul.f64 	%fd111, %fd109, %fd110;
	div.rn.f64 	%fd112, %fd4, %fd111;
	fma.rn.f64 	%fd113, %fd97, %fd112, %fd84;
	fma.rn.f64 	%fd114, %fd105, %fd112, %fd85;
	ld.global.u32 	%r45, [%rd28];
	div.s32 	%r46, %r45, %r25;
	mul.lo.s32 	%r47, %r46, %r25;
	sub.s32 	%r48, %r45, %r47;
	cvt.rn.f64.s32 	%fd115, %r48;
	cvt.rn.f64.s32 	%fd116, %r46;
	sub.f64 	%fd117, %fd115, %fd1;
	sub.f64 	%fd118, %fd116, %fd2;
	sub.f64 	%fd119, %fd117, %fd3;
	abs.f64 	%fd120, %fd119;
	abs.f64 	%fd121, %fd117;
	setp.lt.f64 	%p14, %fd120, %fd121;
	add.f64 	%fd122, %fd117, %fd3;
	abs.f64 	%fd123, %fd122;
	setp.lt.f64 	%p15, %fd123, %fd121;
	selp.f64 	%fd124, %fd3, 0d8000000000000000, %p15;
	add.f64 	%fd125, %fd117, %fd124;
	selp.f64 	%fd126, %fd119, %fd125, %p14;
	sub.f64 	%fd127, %fd118, %fd3;
	abs.f64 	%fd128, %fd127;
	abs.f64 	%fd129, %fd118;
	setp.lt.f64 	%p16, %fd128, %fd129;
	add.f64 	%fd130, %fd118, %fd3;
	abs.f64 	%fd131, %fd130;
	setp.lt.f64 	%p17, %fd131, %fd129;
	selp.f64 	%fd132, %fd3, 0d8000000000000000, %p17;
	add.f64 	%fd133, %fd118, %fd132;
	selp.f64 	%fd134, %fd127, %fd133, %p16;
	mul.f64 	%fd135, %fd134, %fd134;
	fma.rn.f64 	%fd136, %fd126, %fd126, %fd135;
	sqrt.rn.f64 	%fd137, %fd136;
	setp.eq.s32 	%p18, %r2, %r45;
	selp.f64 	%fd138, 0d3F50624DD2F1A9FC, %fd137, %p18;
	mul.f64 	%fd139, %fd138, %fd138;
	mul.f64 	%fd140, %fd138, %fd139;
	div.rn.f64 	%fd141, %fd4, %fd140;
	fma.rn.f64 	%fd142, %fd126, %fd141, %fd113;
	fma.rn.f64 	%fd143, %fd134, %fd141, %fd114;
	ld.global.u32 	%r49, [%rd28+4];
	div.s32 	%r50, %r49, %r25;
	mul.lo.s32 	%r51, %r50, %r25;
	sub.s32 	%r52, %r49, %r51;
	cvt.rn.f64.s32 	%fd144, %r52;
	cvt.rn.f64.s32 	%fd145, %r50;
	sub.f64 	%fd146, %fd144, %fd1;
	sub.f64 	%fd147, %fd145, %fd2;
	sub.f64 	%fd148, %fd146, %fd3;
	abs.f64 	%fd149, %fd148;
	abs.f64 	%fd150, %fd146;
	setp.lt.f64 	%p19, %fd149, %fd150;
	add.f64 	%fd151, %fd146, %fd3;
	abs.f64 	%fd152, %fd151;
	setp.lt.f64 	%p20, %fd152, %fd150;
	selp.f64 	%fd153, %fd3, 0d8000000000000000, %p20;
	add.f64 	%fd154, %fd146, %fd153;
	selp.f64 	%fd155, %fd148, %fd154, %p19;
	sub.f64 	%fd156, %fd147, %fd3;
	abs.f64 	%fd157, %fd156;
	abs.f64 	%fd158, %fd147;
	setp.lt.f64 	%p21, %fd157, %fd158;
	add.f64 	%fd159, %fd147, %fd3;
	abs.f64 	%fd160, %fd159;
	setp.lt.f64 	%p22, %fd160, %fd158;
	selp.f64 	%fd161, %fd3, 0d8000000000000000, %p22;
	add.f64 	%fd162, %fd147, %fd161;
	selp.f64 	%fd163, %fd156, %fd162, %p21;
	mul.f64 	%fd164, %fd163, %fd163;
	fma.rn.f64 	%fd165, %fd155, %fd155, %fd164;
	sqrt.rn.f64 	%fd166, %fd165;
	setp.eq.s32 	%p23, %r2, %r49;
	selp.f64 	%fd167, 0d3F50624DD2F1A9FC, %fd166, %p23;
	mul.f64 	%fd168, %fd167, %fd167;
	mul.f64 	%fd169, %fd167, %fd168;
	div.rn.f64 	%fd170, %fd4, %fd169;
	fma.rn.f64 	%fd514, %fd155, %fd170, %fd142;
	fma.rn.f64 	%fd515, %fd163, %fd170, %fd143;
	add.s32 	%r109, %r109, 4;
	add.s64 	%rd28, %rd28, 16;
	setp.ne.s32 	%p24, %r109, 0;
	@%p24 bra 	$L__BB0_4;
$L__BB0_5:
	and.b32  	%r9, %r116, 3;
	setp.eq.s32 	%p25, %r9, 0;
	@%p25 bra 	$L__BB0_10;
	setp.eq.s32 	%p26, %r9, 1;
	@%p26 bra 	$L__BB0_8;
	mul.wide.u32 	%rd12, %r111, 4;
	add.s64 	%rd13, %rd1, %rd12;
	ld.global.u32 	%r53, [%rd13];
	div.s32 	%r54, %r53, %r25;
	mul.lo.s32 	%r55, %r54, %r25;
	sub.s32 	%r56, %r53, %r55;
	cvt.rn.f64.s32 	%fd172, %r56;
	cvt.rn.f64.s32 	%fd173, %r54;
	sub.f64 	%fd174, %fd172, %fd1;
	sub.f64 	%fd175, %fd173, %fd2;
	sub.f64 	%fd176, %fd174, %fd3;
	abs.f64 	%fd177, %fd176;
	abs.f64 	%fd178, %fd174;
	setp.lt.f64 	%p27, %fd177, %fd178;
	add.f64 	%fd179, %fd174, %fd3;
	abs.f64 	%fd180, %fd179;
	setp.lt.f64 	%p28, %fd180, %fd178;
	selp.f64 	%fd181, %fd3, 0d8000000000000000, %p28;
	add.f64 	%fd182, %fd174, %fd181;
	selp.f64 	%fd183, %fd176, %fd182, %p27;
	sub.f64 	%fd184, %fd175, %fd3;
	abs.f64 	%fd185, %fd184;
	abs.f64 	%fd186, %fd175;
	setp.lt.f64 	%p29, %fd185, %fd186;
	add.f64 	%fd187, %fd175, %fd3;
	abs.f64 	%fd188, %fd187;
	setp.lt.f64 	%p30, %fd188, %fd186;
	selp.f64 	%fd189, %fd3, 0d8000000000000000, %p30;
	add.f64 	%fd190, %fd175, %fd189;
	selp.f64 	%fd191, %fd184, %fd190, %p29;
	mul.f64 	%fd192, %fd191, %fd191;
	fma.rn.f64 	%fd193, %fd183, %fd183, %fd192;
	sqrt.rn.f64 	%fd194, %fd193;
	setp.eq.s32 	%p31, %r2, %r53;
	selp.f64 	%fd195, 0d3F50624DD2F1A9FC, %fd194, %p31;
	mul.f64 	%fd196, %fd195, %fd195;
	mul.f64 	%fd197, %fd195, %fd196;
	div.rn.f64 	%fd198, %fd4, %fd197;
	fma.rn.f64 	%fd199, %fd183, %fd198, %fd514;
	fma.rn.f64 	%fd200, %fd191, %fd198, %fd515;
	ld.global.u32 	%r57, [%rd13+4];
	div.s32 	%r58, %r57, %r25;
	mul.lo.s32 	%r59, %r58, %r25;
	sub.s32 	%r60, %r57, %r59;
	cvt.rn.f64.s32 	%fd201, %r60;
	cvt.rn.f64.s32 	%fd202, %r58;
	sub.f64 	%fd203, %fd201, %fd1;
	sub.f64 	%fd204, %fd202, %fd2;
	sub.f64 	%fd205, %fd203, %fd3;
	abs.f64 	%fd206, %fd205;
	abs.f64 	%fd207, %fd203;
	setp.lt.f64 	%p32, %fd206, %fd207;
	add.f64 	%fd208, %fd203, %fd3;
	abs.f64 	%fd209, %fd208;
	setp.lt.f64 	%p33, %fd209, %fd207;
	selp.f64 	%fd210, %fd3, 0d8000000000000000, %p33;
	add.f64 	%fd211, %fd203, %fd210;
	selp.f64 	%fd212, %fd205, %fd211, %p32;
	sub.f64 	%fd213, %fd204, %fd3;
	abs.f64 	%fd214, %fd213;
	abs.f64 	%fd215, %fd204;
	setp.lt.f64 	%p34, %fd214, %fd215;
	add.f64 	%fd216, %fd204, %fd3;
	abs.f64 	%fd217, %fd216;
	setp.lt.f64 	%p35, %fd217, %fd215;
	selp.f64 	%fd218, %fd3, 0d8000000000000000, %p35;
	add.f64 	%fd219, %fd204, %fd218;
	selp.f64 	%fd220, %fd213, %fd219, %p34;
	mul.f64 	%fd221, %fd220, %fd220;
	fma.rn.f64 	%fd222, %fd212, %fd212, %fd221;
	sqrt.rn.f64 	%fd223, %fd222;
	setp.eq.s32 	%p36, %r2, %r57;
	selp.f64 	%fd224, 0d3F50624DD2F1A9FC, %fd223, %p36;
	mul.f64 	%fd225, %fd224, %fd224;
	mul.f64 	%fd226, %fd224, %fd225;
	div.rn.f64 	%fd227, %fd4, %fd226;
	fma.rn.f64 	%fd514, %fd212, %fd227, %fd199;
	fma.rn.f64 	%fd515, %fd220, %fd227, %fd200;
	add.s32 	%r111, %r111, 2;
$L__BB0_8:
	and.b32  	%r61, %r116, 1;
	setp.eq.b32 	%p37, %r61, 1;
	not.pred 	%p38, %p37;
	@%p38 bra 	$L__BB0_10;
	mul.wide.u32 	%rd14, %r111, 4;
	add.s64 	%rd15, %rd1, %rd14;
	ld.global.u32 	%r62, [%rd15];
	div.s32 	%r63, %r62, %r25;
	mul.lo.s32 	%r64, %r63, %r25;
	sub.s32 	%r65, %r62, %r64;
	cvt.rn.f64.s32 	%fd228, %r65;
	cvt.rn.f64.s32 	%fd229, %r63;
	sub.f64 	%fd230, %fd228, %fd1;
	sub.f64 	%fd231, %fd229, %fd2;
	sub.f64 	%fd232, %fd230, %fd3;
	abs.f64 	%fd233, %fd232;
	abs.f64 	%fd234, %fd230;
	setp.lt.f64 	%p39, %fd233, %fd234;
	add.f64 	%fd235, %fd230, %fd3;
	abs.f64 	%fd236, %fd235;
	setp.lt.f64 	%p40, %fd236, %fd234;
	selp.f64 	%fd237, %fd3, 0d8000000000000000, %p40;
	add.f64 	%fd238, %fd230, %fd237;
	selp.f64 	%fd239, %fd232, %fd238, %p39;
	sub.f64 	%fd240, %fd231, %fd3;
	abs.f64 	%fd241, %fd240;
	abs.f64 	%fd242, %fd231;
	setp.lt.f64 	%p41, %fd241, %fd242;
	add.f64 	%fd243, %fd231, %fd3;
	abs.f64 	%fd244, %fd243;
	setp.lt.f64 	%p42, %fd244, %fd242;
	selp.f64 	%fd245, %fd3, 0d8000000000000000, %p42;
	add.f64 	%fd246, %fd231, %fd245;
	selp.f64 	%fd247, %fd240, %fd246, %p41;
	mul.f64 	%fd248, %fd247, %fd247;
	fma.rn.f64 	%fd249, %fd239, %fd239, %fd248;
	sqrt.rn.f64 	%fd250, %fd249;
	setp.eq.s32 	%p43, %r2, %r62;
	selp.f64 	%fd251, 0d3F50624DD2F1A9FC, %fd250, %p43;
	mul.f64 	%fd252, %fd251, %fd251;
	mul.f64 	%fd253, %fd251, %fd252;
	div.rn.f64 	%fd254, %fd4, %fd253;
	fma.rn.f64 	%fd514, %fd239, %fd254, %fd514;
	fma.rn.f64 	%fd515, %fd247, %fd254, %fd515;
$L__BB0_10:
	setp.ge.s32 	%p44, %r116, %r26;
	@%p44 bra 	$L__BB0_14;
	setp.eq.s32 	%p45, %r1, %r116;
	@%p45 bra 	$L__BB0_13;
	ld.param.f64 	%fd502, [_Z13updateNBodiesPiPdiiddd_param_5];
	mul.wide.u32 	%rd16, %r116, 4;
	add.s64 	%rd17, %rd1, %rd16;
	ld.global.u32 	%r66, [%rd17];
	div.s32 	%r67, %r66, %r25;
	mul.lo.s32 	%r68, %r67, %r25;
	sub.s32 	%r69, %r66, %r68;
	cvt.rn.f64.s32 	%fd255, %r69;
	cvt.rn.f64.s32 	%fd256, %r67;
	sub.f64 	%fd257, %fd255, %fd1;
	sub.f64 	%fd258, %fd256, %fd2;
	cvt.rn.f64.s32 	%fd259, %r25;
	sub.f64 	%fd260, %fd257, %fd259;
	abs.f64 	%fd261, %fd260;
	abs.f64 	%fd262, %fd257;
	setp.lt.f64 	%p46, %fd261, %fd262;
	add.f64 	%fd263, %fd257, %fd259;
	abs.f64 	%fd264, %fd263;
	setp.lt.f64 	%p47, %fd264, %fd262;
	selp.f64 	%fd265, %fd259, 0d8000000000000000, %p47;
	add.f64 	%fd266, %fd257, %fd265;
	selp.f64 	%fd267, %fd260, %fd266, %p46;
	sub.f64 	%fd268, %fd258, %fd259;
	abs.f64 	%fd269, %fd268;
	abs.f64 	%fd270, %fd258;
	setp.lt.f64 	%p48, %fd269, %fd270;
	add.f64 	%fd271, %fd258, %fd259;
	abs.f64 	%fd272, %fd271;
	setp.lt.f64 	%p49, %fd272, %fd270;
	selp.f64 	%fd273, %fd259, 0d8000000000000000, %p49;
	add.f64 	%fd274, %fd258, %fd273;
	selp.f64 	%fd275, %fd268, %fd274, %p48;
	mul.f64 	%fd276, %fd275, %fd275;
	fma.rn.f64 	%fd277, %fd267, %fd267, %fd276;
	sqrt.rn.f64 	%fd278, %fd277;
	setp.eq.s32 	%p50, %r2, %r66;
	selp.f64 	%fd279, 0d3F50624DD2F1A9FC, %fd278, %p50;
	mul.f64 	%fd280, %fd502, %fd51;
	mul.f64 	%fd281, %fd51, %fd280;
	mul.f64 	%fd282, %fd279, %fd279;
	mul.f64 	%fd283, %fd279, %fd282;
	div.rn.f64 	%fd284, %fd281, %fd283;
	fma.rn.f64 	%fd514, %fd267, %fd284, %fd514;
	fma.rn.f64 	%fd515, %fd275, %fd284, %fd515;
$L__BB0_13:
	add.s32 	%r116, %r116, 1;
$L__BB0_14:
	setp.ge.s32 	%p51, %r116, %r26;
	@%p51 bra 	$L__BB0_23;
	ld.param.f64 	%fd503, [_Z13updateNBodiesPiPdiiddd_param_5];
	cvt.rn.f64.s32 	%fd29, %r25;
	mul.f64 	%fd286, %fd503, %fd51;
	mul.f64 	%fd30, %fd51, %fd286;
	sub.s32 	%r15, %r26, %r116;
	sub.s32 	%r70, %r116, %r26;
	setp.gt.u32 	%p52, %r70, -4;
	@%p52 bra 	$L__BB0_18;
	mul.wide.u32 	%rd18, %r116, 4;
	add.s64 	%rd19, %rd18, %rd1;
	add.s64 	%rd29, %rd19, 8;
	and.b32  	%r71, %r15, -4;
	neg.s32 	%r114, %r71;
$L__BB0_17:
	.pragma "nounroll";
	ld.global.u32 	%r72, [%rd29+-8];
	div.s32 	%r73, %r72, %r25;
	mul.lo.s32 	%r74, %r73, %r25;
	sub.s32 	%r75, %r72, %r74;
	cvt.rn.f64.s32 	%fd287, %r75;
	cvt.rn.f64.s32 	%fd288, %r73;
	sub.f64 	%fd289, %fd287, %fd1;
	sub.f64 	%fd290, %fd288, %fd2;
	sub.f64 	%fd291, %fd289, %fd29;
	abs.f64 	%fd292, %fd291;
	abs.f64 	%fd293, %fd289;
	setp.lt.f64 	%p53, %fd292, %fd293;
	add.f64 	%fd294, %fd289, %fd29;
	abs.f64 	%fd295, %fd294;
	setp.lt.f64 	%p54, %fd295, %fd293;
	selp.f64 	%fd296, %fd29, 0d8000000000000000, %p54;
	add.f64 	%fd297, %fd289, %fd296;
	selp.f64 	%fd298, %fd291, %fd297, %p53;
	sub.f64 	%fd299, %fd290, %fd29;
	abs.f64 	%fd300, %fd299;
	abs.f64 	%fd301, %fd290;
	setp.lt.f64 	%p55, %fd300, %fd301;
	add.f64 	%fd302, %fd290, %fd29;
	abs.f64 	%fd303, %fd302;
	setp.lt.f64 	%p56, %fd303, %fd301;
	selp.f64 	%fd304, %fd29, 0d8000000000000000, %p56;
	add.f64 	%fd305, %fd290, %fd304;
	selp.f64 	%fd306, %fd299, %fd305, %p55;
	mul.f64 	%fd307, %fd306, %fd306;
	fma.rn.f64 	%fd308, %fd298, %fd298, %fd307;
	sqrt.rn.f64 	%fd309, %fd308;
	setp.eq.s32 	%p57, %r2, %r72;
	selp.f64 	%fd310, 0d3F50624DD2F1A9FC, %fd309, %p57;
	mul.f64 	%fd311, %fd310, %fd310;
	mul.f64 	%fd312, %fd310, %fd311;
	div.rn.f64 	%fd313, %fd30, %fd312;
	fma.rn.f64 	%fd314, %fd298, %fd313, %fd514;
	fma.rn.f64 	%fd315, %fd306, %fd313, %fd515;
	ld.global.u32 	%r76, [%rd29+-4];
	div.s32 	%r77, %r76, %r25;
	mul.lo.s32 	%r78, %r77, %r25;
	sub.s32 	%r79, %r76, %r78;
	cvt.rn.f64.s32 	%fd316, %r79;
	cvt.rn.f64.s32 	%fd317, %r77;
	sub.f64 	%fd318, %fd316, %fd1;
	sub.f64 	%fd319, %fd317, %fd2;
	sub.f64 	%fd320, %fd318, %fd29;
	abs.f64 	%fd321, %fd320;
	abs.f64 	%fd322, %fd318;
	setp.lt.f64 	%p58, %fd321, %fd322;
	add.f64 	%fd323, %fd318, %fd29;
	abs.f64 	%fd324, %fd323;
	setp.lt.f64 	%p59, %fd324, %fd322;
	selp.f64 	%fd325, %fd29, 0d8000000000000000, %p59;
	add.f64 	%fd326, %fd318, %fd325;
	selp.f64 	%fd327, %fd320, %fd326, %p58;
	sub.f64 	%fd328, %fd319, %fd29;
	abs.f64 	%fd329, %fd328;
	abs.f64 	%fd330, %fd319;
	setp.lt.f64 	%p60, %fd329, %fd330;
	add.f64 	%fd331, %fd319, %fd29;
	abs.f64 	%fd332, %fd331;
	setp.lt.f64 	%p61, %fd332, %fd330;
	selp.f64 	%fd333, %fd29, 0d8000000000000000, %p61;
	add.f64 	%fd334, %fd319, %fd333;
	selp.f64 	%fd335, %fd328, %fd334, %p60;
	mul.f64 	%fd336, %fd335, %fd335;
	fma.rn.f64 	%fd337, %fd327, %fd327, %fd336;
	sqrt.rn.f64 	%fd338, %fd337;
	setp.eq.s32 	%p62, %r2, %r76;
	selp.f64 	%fd339, 0d3F50624DD2F1A9FC, %fd338, %p62;
	mul.f64 	%fd340, %fd339, %fd339;
	mul.f64 	%fd341, %fd339, %fd340;
	div.rn.f64 	%fd342, %fd30, %fd341;
	fma.rn.f64 	%fd343, %fd327, %fd342, %fd314;
	fma.rn.f64 	%fd344, %fd335, %fd342, %fd315;
	ld.global.u32 	%r80, [%rd29];
	div.s32 	%r81, %r80, %r25;
	mul.lo.s32 	%r82, %r81, %r25;
	sub.s32 	%r83, %r80, %r82;
	cvt.rn.f64.s32 	%fd345, %r83;
	cvt.rn.f64.s32 	%fd346, %r81;
	sub.f64 	%fd347, %fd345, %fd1;
	sub.f64 	%fd348, %fd346, %fd2;
	sub.f64 	%fd349, %fd347, %fd29;
	abs.f64 	%fd350, %fd349;
	abs.f64 	%fd351, %fd347;
	setp.lt.f64 	%p63, %fd350, %fd351;
	add.f64 	%fd352, %fd347, %fd29;
	abs.f64 	%fd353, %fd352;
	setp.lt.f64 	%p64, %fd353, %fd351;
	selp.f64 	%fd354, %fd29, 0d8000000000000000, %p64;
	add.f64 	%fd355, %fd347, %fd354;
	selp.f64 	%fd356, %fd349, %fd355, %p63;
	sub.f64 	%fd357, %fd348, %fd29;
	abs.f64 	%fd358, %fd357;
	abs.f64 	%fd359, %fd348;
	setp.lt.f64 	%p65, %fd358, %fd359;
	add.f64 	%fd360, %fd348, %fd29;
	abs.f64 	%fd361, %fd360;
	setp.lt.f64 	%p66, %fd361, %fd359;
	selp.f64 	%fd362, %fd29, 0d8000000000000000, %p66;
	add.f64 	%fd363, %fd348, %fd362;
	selp.f64 	%fd364, %fd357, %fd363, %p65;
	mul.f64 	%fd365, %fd364, %fd364;
	fma.rn.f64 	%fd366, %fd356, %fd356, %fd365;
	sqrt.rn.f64 	%fd367, %fd366;
	setp.eq.s32 	%p67, %r2, %r80;
	selp.f64 	%fd368, 0d3F50624DD2F1A9FC, %fd367, %p67;
	mul.f64 	%fd369, %fd368, %fd368;
	mul.f64 	%fd370, %fd368, %fd369;
	div.rn.f64 	%fd371, %fd30, %fd370;
	fma.rn.f64 	%fd372, %fd356, %fd371, %fd343;
	fma.rn.f64 	%fd373, %fd364, %fd371, %fd344;
	ld.global.u32 	%r84, [%rd29+4];
	div.s32 	%r85, %r84, %r25;
	mul.lo.s32 	%r86, %r85, %r25;
	sub.s32 	%r87, %r84, %r86;
	cvt.rn.f64.s32 	%fd374, %r87;
	cvt.rn.f64.s32 	%fd375, %r85;
	sub.f64 	%fd376, %fd374, %fd1;
	sub.f64 	%fd377, %fd375, %fd2;
	sub.f64 	%fd378, %fd376, %fd29;
	abs.f64 	%fd379, %fd378;
	abs.f64 	%fd380, %fd376;
	setp.lt.f64 	%p68, %fd379, %fd380;
	add.f64 	%fd381, %fd376, %fd29;
	abs.f64 	%fd382, %fd381;
	setp.lt.f64 	%p69, %fd382, %fd380;
	selp.f64 	%fd383, %fd29, 0d8000000000000000, %p69;
	add.f64 	%fd384, %fd376, %fd383;
	selp.f64 	%fd385, %fd378, %fd384, %p68;
	sub.f64 	%fd386, %fd377, %fd29;
	abs.f64 	%fd387, %fd386;
	abs.f64 	%fd388, %fd377;
	setp.lt.f64 	%p70, %fd387, %fd388;
	add.f64 	%fd389, %fd377, %fd29;
	abs.f64 	%fd390, %fd389;
	setp.lt.f64 	%p71, %fd390, %fd388;
	selp.f64 	%fd391, %fd29, 0d8000000000000000, %p71;
	add.f64 	%fd392, %fd377, %fd391;
	selp.f64 	%fd393, %fd386, %fd392, %p70;
	mul.f64 	%fd394, %fd393, %fd393;
	fma.rn.f64 	%fd395, %fd385, %fd385, %fd394;
	sqrt.rn.f64 	%fd396, %fd395;
	setp.eq.s32 	%p72, %r2, %r84;
	selp.f64 	%fd397, 0d3F50624DD2F1A9FC, %fd396, %p72;
	mul.f64 	%fd398, %fd397, %fd397;
	mul.f64 	%fd399, %fd397, %fd398;
	div.rn.f64 	%fd400, %fd30, %fd399;
	fma.rn.f64 	%fd514, %fd385, %fd400, %fd372;
	fma.rn.f64 	%fd515, %fd393, %fd400, %fd373;
	add.s32 	%r116, %r116, 4;
	add.s64 	%rd29, %rd29, 16;
	add.s32 	%r114, %r114, 4;
	setp.ne.s32 	%p73, %r114, 0;
	@%p73 bra 	$L__BB0_17;
$L__BB0_18:
	and.b32  	%r22, %r15, 3;
	setp.eq.s32 	%p74, %r22, 0;
	@%p74 bra 	$L__BB0_23;
	setp.eq.s32 	%p75, %r22, 1;
	@%p75 bra 	$L__BB0_21;
	mul.wide.u32 	%rd20, %r116, 4;
	add.s64 	%rd21, %rd1, %rd20;
	ld.global.u32 	%r88, [%rd21];
	div.s32 	%r89, %r88, %r25;
	mul.lo.s32 	%r90, %r89, %r25;
	sub.s32 	%r91, %r88, %r90;
	cvt.rn.f64.s32 	%fd402, %r91;
	cvt.rn.f64.s32 	%fd403, %r89;
	sub.f64 	%fd404, %fd402, %fd1;
	sub.f64 	%fd405, %fd403, %fd2;
	sub.f64 	%fd406, %fd404, %fd29;
	abs.f64 	%fd407, %fd406;
	abs.f64 	%fd408, %fd404;
	setp.lt.f64 	%p76, %fd407, %fd408;
	add.f64 	%fd409, %fd404, %fd29;
	abs.f64 	%fd410, %fd409;
	setp.lt.f64 	%p77, %fd410, %fd408;
	selp.f64 	%fd411, %fd29, 0d8000000000000000, %p77;
	add.f64 	%fd412, %fd404, %fd411;
	selp.f64 	%fd413, %fd406, %fd412, %p76;
	sub.f64 	%fd414, %fd405, %fd29;
	abs.f64 	%fd415, %fd414;
	abs.f64 	%fd416, %fd405;
	setp.lt.f64 	%p78, %fd415, %fd416;
	add.f64 	%fd417, %fd405, %fd29;
	abs.f64 	%fd418, %fd417;
	setp.lt.f64 	%p79, %fd418, %fd416;
	selp.f64 	%fd419, %fd29, 0d8000000000000000, %p79;
	add.f64 	%fd420, %fd405, %fd419;
	selp.f64 	%fd421, %fd414, %fd420, %p78;
	mul.f64 	%fd422, %fd421, %fd421;
	fma.rn.f64 	%fd423, %fd413, %fd413, %fd422;
	sqrt.rn.f64 	%fd424, %fd423;
	setp.eq.s32 	%p80, %r2, %r88;
	selp.f64 	%fd425, 0d3F50624DD2F1A9FC, %fd424, %p80;
	mul.f64 	%fd426, %fd425, %fd425;
	mul.f64 	%fd427, %fd425, %fd426;
	div.rn.f64 	%fd428, %fd30, %fd427;
	fma.rn.f64 	%fd429, %fd413, %fd428, %fd514;
	fma.rn.f64 	%fd430, %fd421, %fd428, %fd515;
	ld.global.u32 	%r92, [%rd21+4];
	div.s32 	%r93, %r92, %r25;
	mul.lo.s32 	%r94, %r93, %r25;
	sub.s32 	%r95, %r92, %r94;
	cvt.rn.f64.s32 	%fd431, %r95;
	cvt.rn.f64.s32 	%fd432, %r93;
	sub.f64 	%fd433, %fd431, %fd1;
	sub.f64 	%fd434, %fd432, %fd2;
	sub.f64 	%fd435, %fd433, %fd29;
	abs.f64 	%fd436, %fd435;
	abs.f64 	%fd437, %fd433;
	setp.lt.f64 	%p81, %fd436, %fd437;
	add.f64 	%fd438, %fd433, %fd29;
	abs.f64 	%fd439, %fd438;
	setp.lt.f64 	%p82, %fd439, %fd437;
	selp.f64 	%fd440, %fd29, 0d8000000000000000, %p82;
	add.f64 	%fd441, %fd433, %fd440;
	selp.f64 	%fd442, %fd435, %fd441, %p81;
	sub.f64 	%fd443, %fd434, %fd29;
	abs.f64 	%fd444, %fd443;
	abs.f64 	%fd445, %fd434;
	setp.lt.f64 	%p83, %fd444, %fd445;
	add.f64 	%fd446, %fd434, %fd29;
	abs.f64 	%fd447, %fd446;
	setp.lt.f64 	%p84, %fd447, %fd445;
	selp.f64 	%fd448, %fd29, 0d8000000000000000, %p84;
	add.f64 	%fd449, %fd434, %fd448;
	selp.f64 	%fd450, %fd443, %fd449, %p83;
	mul.f64 	%fd451, %fd450, %fd450;
	fma.rn.f64 	%fd452, %fd442, %fd442, %fd451;
	sqrt.rn.f64 	%fd453, %fd452;
	setp.eq.s32 	%p85, %r2, %r92;
	selp.f64 	%fd454, 0d3F50624DD2F1A9FC, %fd453, %p85;
	mul.f64 	%fd455, %fd454, %fd454;
	mul.f64 	%fd456, %fd454, %fd455;
	div.rn.f64 	%fd457, %fd30, %fd456;
	fma.rn.f64 	%fd514, %fd442, %fd457, %fd429;
	fma.rn.f64 	%fd515, %fd450, %fd457, %fd430;
	add.s32 	%r116, %r116, 2;
$L__BB0_21:
	and.b32  	%r96, %r15, 1;
	setp.eq.b32 	%p86, %r96, 1;
	not.pred 	%p87, %p86;
	@%p87 bra 	$L__BB0_23;
	mul.wide.u32 	%rd22, %r116, 4;
	add.s64 	%rd23, %rd1, %rd22;
	ld.global.u32 	%r97, [%rd23];
	div.s32 	%r98, %r97, %r25;
	mul.lo.s32 	%r99, %r98, %r25;
	sub.s32 	%r100, %r97, %r99;
	cvt.rn.f64.s32 	%fd458, %r100;
	cvt.rn.f64.s32 	%fd459, %r98;
	sub.f64 	%fd460, %fd458, %fd1;
	sub.f64 	%fd461, %fd459, %fd2;
	sub.f64 	%fd462, %fd460, %fd29;
	abs.f64 	%fd463, %fd462;
	abs.f64 	%fd464, %fd460;
	setp.lt.f64 	%p88, %fd463, %fd464;
	add.f64 	%fd465, %fd460, %fd29;
	abs.f64 	%fd466, %fd465;
	setp.lt.f64 	%p89, %fd466, %fd464;
	selp.f64 	%fd467, %fd29, 0d8000000000000000, %p89;
	add.f64 	%fd468, %fd460, %fd467;
	selp.f64 	%fd469, %fd462, %fd468, %p88;
	sub.f64 	%fd470, %fd461, %fd29;
	abs.f64 	%fd471, %fd470;
	abs.f64 	%fd472, %fd461;
	setp.lt.f64 	%p90, %fd471, %fd472;
	add.f64 	%fd473, %fd461, %fd29;
	abs.f64 	%fd474, %fd473;
	setp.lt.f64 	%p91, %fd474, %fd472;
	selp.f64 	%fd475, %fd29, 0d8000000000000000, %p91;
	add.f64 	%fd476, %fd461, %fd475;
	selp.f64 	%fd477, %fd470, %fd476, %p90;
	mul.f64 	%fd478, %fd477, %fd477;
	fma.rn.f64 	%fd479, %fd469, %fd469, %fd478;
	sqrt.rn.f64 	%fd480, %fd479;
	setp.eq.s32 	%p92, %r2, %r97;
	selp.f64 	%fd481, 0d3F50624DD2F1A9FC, %fd480, %p92;
	mul.f64 	%fd482, %fd481, %fd481;
	mul.f64 	%fd483, %fd481, %fd482;
	div.rn.f64 	%fd484, %fd30, %fd483;
	fma.rn.f64 	%fd514, %fd469, %fd484, %fd514;
	fma.rn.f64 	%fd515, %fd477, %fd484, %fd515;
$L__BB0_23:
	ld.param.f64 	%fd500, [_Z13updateNBodiesPiPdiiddd_param_4];
	ld.param.u64 	%rd27, [_Z13updateNBodiesPiPdiiddd_param_1];
	shl.b32 	%r101, %r1, 1;
	cvta.to.global.u64 	%rd24, %rd27;
	mul.wide.s32 	%rd25, %r101, 8;
	add.s64 	%rd26, %rd24, %rd25;
	ld.global.f64 	%fd485, [%rd26];
	mul.f64 	%fd486, %fd500, %fd514;
	div.rn.f64 	%fd487, %fd486, %fd51;
	add.f64 	%fd488, %fd487, %fd485;
	st.global.f64 	[%rd26], %fd488;
	ld.global.f64 	%fd489, [%rd26+8];
	mul.f64 	%fd490, %fd500, %fd515;
	div.rn.f64 	%fd491, %fd490, %fd51;
	add.f64 	%fd492, %fd491, %fd489;
	st.global.f64 	[%rd26+8], %fd492;
	fma.rn.f64 	%fd493, %fd500, %fd488, %fd1;
	fma.rn.f64 	%fd494, %fd500, %fd492, %fd2;
	cvt.rn.f64.s32 	%fd495, %r25;
	add.f64 	%fd496, %fd493, %fd495;
	cvt.rzi.s32.f64 	%r102, %fd496;
	rem.s32 	%r103, %r102, %r25;
	cvt.rn.f64.s32 	%fd497, %r103;
	add.f64 	%fd498, %fd494, %fd495;
	cvt.rzi.s32.f64 	%r104, %fd498;
	rem.s32 	%r105, %r104, %r25;
	cvt.rn.f64.s32 	%fd499, %r105;
	cvt.rzi.s32.f64 	%r106, %fd499;
	cvt.rzi.s32.f64 	%r107, %fd497;
	mad.lo.s32 	%r108, %r106, %r25, %r107;
	st.global.u32 	[%rd2], %r108;
$L__BB0_24:
	ret;

}


// ===== COMPILED SASS (sm_100) =====

	.target	sm_100

	.elftype	@"ET_EXEC"


//--------------------- .note.nv.tkinfo           --------------------------
	.section	.note.nv.tkinfo,"",@"SHT_NOTE"
	.sectionflags	@"SHF_NOTE_NV_TKINFO"
	.tkinfo
        /*0018*/ 	.word	0x00000002
        /*0030*/ 	.string	""
        /*0030*/ 	.string	"ptxas"
        /*0030*/ 	.string	"Cuda compilation tools, release 13.0, V13.0.88"
        /*0030*/ 	.string	"Build cuda_13.0.r13.0/compiler.36424714_0"
        /*0030*/ 	.string	"-arch sm_100 -m 64 "



//--------------------- .note.nv.cuinfo           --------------------------
	.section	.note.nv.cuinfo,"",@"SHT_NOTE"
	.sectionflags	@"SHF_NOTE_NV_CUINFO"
        /*0018*/ 	.short	0x0002
        /*001a*/ 	.short	0x0064
        /*001c*/ 	.short	0x0082
	.zero		2


//--------------------- .nv.info                  --------------------------
	.section	.nv.info,"",@"SHT_CUDA_INFO"
	.align	4


	//----- nvinfo : EIATTR_REGCOUNT
	.align		4
        /*0000*/ 	.byte	0x04, 0x2f
        /*0002*/ 	.short	(.L_1 - .L_0)
	.align		4
.L_0:
        /*0004*/ 	.word	index@(_Z13updateNBodiesPiPdiiddd)
        /*0008*/ 	.word	0x00000034


	//----- nvinfo : EIATTR_FRAME_SIZE
	.align		4
.L_1:
        /*000c*/ 	.byte	0x04, 0x11
        /*000e*/ 	.short	(.L_3 - .L_2)
	.align		4
.L_2:
        /*0010*/ 	.word	index@($__internal_1_$__cuda_sm20_dsqrt_rn_f64_mediumpath_v1)
        /*0014*/ 	.word	0x00000000


	//----- nvinfo : EIATTR_FRAME_SIZE
	.align		4
.L_3:
        /*0018*/ 	.byte	0x04, 0x11
        /*001a*/ 	.short	(.L_5 - .L_4)
	.align		4
.L_4:
        /*001c*/ 	.word	index@($__internal_0_$__cuda_sm20_div_rn_f64_full)
        /*0020*/ 	.word	0x00000000


	//----- nvinfo : EIATTR_FRAME_SIZE
	.align		4
.L_5:
        /*0024*/ 	.byte	0x04, 0x11
        /*0026*/ 	.short	(.L_7 - .L_6)
	.align		4
.L_6:
        /*0028*/ 	.word	index@(_Z13updateNBodiesPiPdiiddd)
        /*002c*/ 	.word	0x00000000


	//----- nvinfo : EIATTR_MIN_STACK_SIZE
	.align		4
.L_7:
        /*0030*/ 	.byte	0x04, 0x12
        /*0032*/ 	.short	(.L_9 - .L_8)
	.align		4
.L_8:
        /*0034*/ 	.word	index@(_Z13updateNBodiesPiPdiiddd)
        /*0038*/ 	.word	0x00000000
.L_9:


//--------------------- .nv.compat                --------------------------
	.section	.nv.compat,"",@"SHT_CUDA_COMPAT_INFO"
	.align	4
        /*0000*/ 	.byte	0x02, 0x09, 0x00, 0x00, 0x02, 0x02, 0x01, 0x00, 0x02, 0x05, 0x05, 0x00, 0x03, 0x07, 0x01, 0x01
        /*0010*/ 	.byte	0x02, 0x03, 0x00, 0x00, 0x02, 0x06, 0x01, 0x00, 0x04, 0x0b, 0x08, 0x00, 0x01, 0x00, 0x00, 0x00
        /*0020*/ 	.byte	0x00, 0x00, 0x00, 0x00


//--------------------- .nv.info._Z13updateNBodiesPiPdiiddd --------------------------
	.section	.nv.info._Z13updateNBodiesPiPdiiddd,"",@"SHT_CUDA_INFO"
	.sectionflags	@""
	.align	4


	//----- nvinfo : EIATTR_CUDA_API_VERSION
	.align		4
        /*0000*/ 	.byte	0x04, 0x37
        /*0002*/ 	.short	(.L_11 - .L_10)
.L_10:
        /*0004*/ 	.word	0x00000082


	//----- nvinfo : EIATTR_KPARAM_INFO
	.align		4
.L_11:
        /*0008*/ 	.byte	0x04, 0x17
        /*000a*/ 	.short	(.L_13 - .L_12)
.L_12:
        /*000c*/ 	.word	0x00000000
        /*0010*/ 	.short	0x0006
        /*0012*/ 	.short	0x0028
        /*0014*/ 	.byte	0x00, 0xf0, 0x21, 0x00


	//----- nvinfo : EIATTR_KPARAM_INFO
	.align		4
.L_13:
        /*0018*/ 	.byte	0x04, 0x17
        /*001a*/ 	.short	(.L_15 - .L_14)
.L_14:
        /*001c*/ 	.word	0x00000000
        /*0020*/ 	.short	0x0005
        /*0022*/ 	.short	0x0020
        /*0024*/ 	.byte	0x00, 0xf0, 0x21, 0x00


	//----- nvinfo : EIATTR_KPARAM_INFO
	.align		4
.L_15:
        /*0028*/ 	.byte	0x04, 0x17
        /*002a*/ 	.short	(.L_17 - .L_16)
.L_16:
        /*002c*/ 	.word	0x00000000
        /*0030*/ 	.short	0x0004
        /*0032*/ 	.short	0x0018
        /*0034*/ 	.byte	0x00, 0xf0, 0x21, 0x00


	//----- nvinfo : EIATTR_KPARAM_INFO
	.align		4
.L_17:
        /*0038*/ 	.byte	0x04, 0x17
        /*003a*/ 	.short	(.L_19 - .L_18)
.L_18:
        /*003c*/ 	.word	0x00000000
        /*0040*/ 	.short	0x0003
        /*0042*/ 	.short	0x0014
        /*0044*/ 	.byte	0x00, 0xf0, 0x11, 0x00


	//----- nvinfo : EIATTR_KPARAM_INFO
	.align		4
.L_19:
        /*0048*/ 	.byte	0x04, 0x17
        /*004a*/ 	.short	(.L_21 - .L_20)
.L_20:
        /*004c*/ 	.word	0x00000000
        /*0050*/ 	.short	0x0002
        /*0052*/ 	.short	0x0010
        /*0054*/ 	.byte	0x00, 0xf0, 0x11, 0x00


	//----- nvinfo : EIATTR_KPARAM_INFO
	.align		4
.L_21:
        /*0058*/ 	.byte	0x04, 0x17
        /*005a*/ 	.short	(.L_23 - .L_22)
.L_22:
        /*005c*/ 	.word	0x00000000
        /*0060*/ 	.short	0x0001
        /*0062*/ 	.short	0x0008
        /*0064*/ 	.byte	0x00, 0xf5, 0x21, 0x00


	//----- nvinfo : EIATTR_KPARAM_INFO
	.align		4
.L_23:
        /*0068*/ 	.byte	0x04, 0x17
        /*006a*/ 	.short	(.L_25 - .L_24)
.L_24:
        /*006c*/ 	.word	0x00000000
        /*0070*/ 	.short	0x0000
        /*0072*/ 	.short	0x0000
        /*0074*/ 	.byte	0x00, 0xf5, 0x21, 0x00


	//----- nvinfo : EIATTR_SPARSE_MMA_MASK
	.align		4
.L_25:
        /*0078*/ 	.byte	0x03, 0x50
        /*007a*/ 	.short	0x0000


	//----- nvinfo : EIATTR_MAXREG_COUNT
	.align		4
        /*007c*/ 	.byte	0x03, 0x1b
        /*007e*/ 	.short	0x00ff


	//----- nvinfo : EIATTR_MERCURY_ISA_VERSION
	.align		4
        /*0080*/ 	.byte	0x03, 0x5f
        /*0082*/ 	.short	0x0101


	//----- nvinfo : EIATTR_VRC_CTA_INIT_COUNT
	.align		4
        /*0084*/ 	.byte	0x02, 0x4a
	.zero		1
	.zero		1


	//----- nvinfo : EIATTR_EXIT_INSTR_OFFSETS
	.align		4
        /*0088*/ 	.byte	0x04, 0x1c
        /*008a*/ 	.short	(.L_27 - .L_26)


	//   ....[0]....
.L_26:
        /*008c*/ 	.word	0x00000070


	//   ....[1]....
        /*0090*/ 	.word	0x00007860


	//----- nvinfo : EIATTR_CRS_STACK_SIZE
	.align		4
.L_27:
        /*0094*/ 	.byte	0x04, 0x1e
        /*0096*/ 	.short	(.L_29 - .L_28)
.L_28:
        /*0098*/ 	.word	0x00000000


	//----- nvinfo : EIATTR_CBANK_PARAM_SIZE
	.align		4
.L_29:
        /*009c*/ 	.byte	0x03, 0x19
        /*009e*/ 	.short	0x0030


	//----- nvinfo : EIATTR_PARAM_CBANK
	.align		4
        /*00a0*/ 	.byte	0x04, 0x0a
        /*00a2*/ 	.short	(.L_31 - .L_30)
	.align		4
.L_30:
        /*00a4*/ 	.word	index@(.nv.constant0._Z13updateNBodiesPiPdiiddd)
        /*00a8*/ 	.short	0x0380
        /*00aa*/ 	.short	0x0030


	//----- nvinfo : EIATTR_SW_WAR
	.align		4
.L_31:
        /*00ac*/ 	.byte	0x04, 0x36
        /*00ae*/ 	.short	(.L_33 - .L_32)
.L_32:
        /*00b0*/ 	.word	0x00000008
.L_33:


//--------------------- .nv.callgraph             --------------------------
	.section	.nv.callgraph,"",@"SHT_CUDA_CALLGRAPH"
	.align	4
	.sectionentsize	8
	.align		4
        /*0000*/ 	.word	0x00000000
	.align		4
        /*0004*/ 	.word	0xffffffff
	.align		4
        /*0008*/ 	.word	0x00000000
	.align		4
        /*000c*/ 	.word	0xfffffffe
	.align		4
        /*0010*/ 	.word	0x00000000
	.align		4
        /*0014*/ 	.word	0xfffffffd
	.align		4
        /*0018*/ 	.word	0x00000000
	.align		4
        /*001c*/ 	.word	0xfffffffc


//--------------------- .text._Z13updateNBodiesPiPdiiddd --------------------------
	.section	.text._Z13updateNBodiesPiPdiiddd,"ax",@progbits
	.align	128
        .global         _Z13updateNBodiesPiPdiiddd
        .type           _Z13updateNBodiesPiPdiiddd,@function
        .size           _Z13updateNBodiesPiPdiiddd,(.L_x_93 - _Z13updateNBodiesPiPdiiddd)
        .other          _Z13updateNBodiesPiPdiiddd,@"STO_CUDA_ENTRY STV_DEFAULT"
_Z13updateNBodiesPiPdiiddd:
.text._Z13updateNBodiesPiPdiiddd:
[----:B------:R-:W-:Y:S01]  /*0000*/  LDC R1, c[0x0][0x37c] ;  /* 0x0000df00ff017b82 */ /* 0x000fe20000000800 */
[----:B------:R-:W0:Y:S07]  /*0010*/  S2R R3, SR_TID.X ;  /* 0x0000000000037919 */ /* 0x000e2e0000002100 */
[----:B------:R-:W0:Y:S01]  /*0020*/  S2UR UR4, SR_CTAID.X ;  /* 0x00000000000479c3 */ /* 0x000e220000002500 */
[----:B------:R-:W1:Y:S07]  /*0030*/  LDCU UR8, c[0x0][0x394] ;  /* 0x00007280ff0877ac */ /* 0x000e6e0008000800 */
[----:B------:R-:W0:Y:S02]  /*0040*/  LDC R38, c[0x0][0x360] ;  /* 0x0000d800ff267b82 */ /* 0x000e240000000800 */
[----:B0-----:R-:W-:-:S05]  /*0050*/  IMAD R38, R38, UR4, R3 ;  /* 0x0000000426267c24 */ /* 0x001fca000f8e0203 */
[----:B-1----:R-:W-:-:S13]  /*0060*/  ISETP.GE.AND P0, PT, R38, UR8, PT ;  /* 0x0000000826007c0c */ /* 0x002fda000bf06270 */
[----:B------:R-:W-:Y:S05]  /*0070*/  @P0 EXIT ;  /* 0x000000000000094d */ /* 0x000fea0003800000 */
[----:B------:R-:W0:Y:S01]  /*0080*/  LDC.64 R16, c[0x0][0x380] ;  /* 0x0000e000ff107b82 */ /* 0x000e220000000a00 */
[----:B------:R-:W1:Y:S07]  /*0090*/  LDCU.64 UR6, c[0x0][0x358] ;  /* 0x00006b00ff0677ac */ /* 0x000e6e0008000a00 */
[----:B------:R-:W2:Y:S01]  /*00a0*/  LDC R28, c[0x0][0x390] ;  /* 0x0000e400ff1c7b82 */ /* 0x000ea20000000800 */
[----:B0-----:R-:W-:-:S05]  /*00b0*/  IMAD.WIDE R16, R38, 0x4, R16 ;  /* 0x0000000426107825 */ /* 0x001fca00078e0210 */
[----:B-1----:R-:W3:Y:S01]  /*00c0*/  LDG.E R37, desc[UR6][R16.64] ;  /* 0x0000000610257981 */ /* 0x002ee2000c1e1900 */
[----:B------:R-:W-:Y:S01]  /*00d0*/  BSSY.RECONVERGENT B0, `(.L_x_0) ;  /* 0x0000354000007945 */ /* 0x000fe20003800200 */
[----:B------:R-:W-:Y:S01]  /*00e0*/  IMAD.MOV.U32 R36, RZ, RZ, RZ ;  /* 0x000000ffff247224 */ /* 0x000fe200078e00ff */
[----:B--2---:R-:W-:Y:S02]  /*00f0*/  IABS R5, R28 ;  /* 0x0000001c00057213 */ /* 0x004fe40000000000 */
[----:B------:R-:W-:Y:S02]  /*0100*/  CS2R R34, SRZ ;  /* 0x0000000000227805 */ /* 0x000fe4000001ff00 */
[----:B------:R-:W-:Y:S01]  /*0110*/  CS2R R24, SRZ ;  /* 0x0000000000187805 */ /* 0x000fe2000001ff00 */
[----:B------:R-:W0:Y:S08]  /*0120*/  I2F.RP R0, R5 ;  /* 0x0000000500007306 */ /* 0x000e300000209400 */
[----:B0-----:R-:W0:Y:S02]  /*0130*/  MUFU.RCP R0, R0 ;  /* 0x0000000000007308 */ /* 0x001e240000001000 */
[----:B0-----:R-:W-:-:S06]  /*0140*/  VIADD R2, R0, 0xffffffe ;  /* 0x0ffffffe00027836 */ /* 0x001fcc0000000000 */
[----:B------:R0:W1:Y:S02]  /*0150*/  F2I.FTZ.U32.TRUNC.NTZ R3, R2 ;  /* 0x0000000200037305 */ /* 0x000064000021f000 */
[----:B0-----:R-:W-:Y:S02]  /*0160*/  IMAD.MOV.U32 R2, RZ, RZ, RZ ;  /* 0x000000ffff027224 */ /* 0x001fe400078e00ff */
[----:B-1----:R-:W-:-:S04]  /*0170*/  IMAD.MOV R4, RZ, RZ, -R3 ;  /* 0x000000ffff047224 */ /* 0x002fc800078e0a03 */
[----:B------:R-:W-:-:S04]  /*0180*/  IMAD R7, R4, R5, RZ ;  /* 0x0000000504077224 */ /* 0x000fc800078e02ff */
[----:B------:R-:W-:Y:S01]  /*0190*/  IMAD.HI.U32 R3, R3, R7, R2 ;  /* 0x0000000703037227 */ /* 0x000fe200078e0002 */
[----:B---3--:R-:W-:-:S05]  /*01a0*/  IABS R4, R37 ;  /* 0x0000002500047213 */ /* 0x008fca0000000000 */
[----:B------:R-:W-:-:S04]  /*01b0*/  IMAD.HI.U32 R3, R3, R4, RZ ;  /* 0x0000000403037227 */ /* 0x000fc800078e00ff */
[----:B------:R-:W-:-:S04]  /*01c0*/  IMAD.MOV R0, RZ, RZ, -R3 ;  /* 0x000000ffff007224 */ /* 0x000fc800078e0a03 */
[----:B------:R-:W-:-:S05]  /*01d0*/  IMAD R0, R5, R0, R4 ;  /* 0x0000000005007224 */ /* 0x000fca00078e0204 */
[----:B------:R-:W-:-:S13]  /*01e0*/  ISETP.GT.U32.AND P1, PT, R5, R0, PT ;  /* 0x000000000500720c */ /* 0x000fda0003f24070 */
[----:B------:R-:W-:Y:S01]  /*01f0*/  @!P1 IMAD.IADD R0, R0, 0x1, -R5 ;  /* 0x0000000100009824 */ /* 0x000fe200078e0a05 */
[----:B------:R-:W-:Y:S02]  /*0200*/  @!P1 IADD3 R3, PT, PT, R3, 0x1, RZ ;  /* 0x0000000103039810 */ /* 0x000fe40007ffe0ff */
[----:B------:R-:W-:Y:S02]  /*0210*/  ISETP.NE.AND P1, PT, R28, RZ, PT ;  /* 0x000000ff1c00720c */ /* 0x000fe40003f25270 */
[----:B------:R-:W-:Y:S02]  /*0220*/  ISETP.GE.U32.AND P0, PT, R0, R5, PT ;  /* 0x000000050000720c */ /* 0x000fe40003f06070 */
[----:B------:R-:W-:-:S04]  /*0230*/  LOP3.LUT R0, R37, R28, RZ, 0x3c, !PT ;  /* 0x0000001c25007212 */ /* 0x000fc800078e3cff */
[----:B------:R-:W-:-:S07]  /*0240*/  ISETP.GE.AND P2, PT, R0, RZ, PT ;  /* 0x000000ff0000720c */ /* 0x000fce0003f46270 */
[----:B------:R-:W-:Y:S01]  /*0250*/  @P0 VIADD R3, R3, 0x1 ;  /* 0x0000000103030836 */ /* 0x000fe20000000000 */
[----:B------:R-:W-:-:S05]  /*0260*/  ISETP.GE.AND P0, PT, R38, 0x1, PT ;  /* 0x000000012600780c */ /* 0x000fca0003f06270 */
[----:B------:R-:W-:Y:S01]  /*0270*/  @!P2 IMAD.MOV R3, RZ, RZ, -R3 ;  /* 0x000000ffff03a224 */ /* 0x000fe200078e0a03 */
[----:B------:R-:W-:-:S04]  /*0280*/  @!P1 LOP3.LUT R3, RZ, R28, RZ, 0x33, !PT ;  /* 0x0000001cff039212 */ /* 0x000fc800078e33ff */
[----:B------:R0:W1:Y:S01]  /*0290*/  I2F.F64 R14, R3 ;  /* 0x00000003000e7312 */ /* 0x0000620000201c00 */
[----:B------:R-:W-:-:S04]  /*02a0*/  IMAD.MOV R12, RZ, RZ, -R3 ;  /* 0x000000ffff0c7224 */ /* 0x000fc800078e0a03 */
[----:B------:R-:W-:-:S06]  /*02b0*/  IMAD R12, R28, R12, R37 ;  /* 0x0000000c1c0c7224 */ /* 0x000fcc00078e0225 */
[----:B------:R-:W2:Y:S01]  /*02c0*/  I2F.F64 R12, R12 ;  /* 0x0000000c000c7312 */ /* 0x000ea20000201c00 */
[----:B0-----:R-:W-:Y:S05]  /*02d0*/  @!P0 BRA `(.L_x_1) ;  /* 0x0000003000cc8947 */ /* 0x001fea0003800000 */
[----:B------:R-:W0:Y:S01]  /*02e0*/  LDC.64 R26, c[0x0][0x3a0] ;  /* 0x0000e800ff1a7b82 */ /* 0x000e220000000a00 */
[----:B------:R-:W-:Y:S01]  /*02f0*/  VIMNMX R36, PT, PT, R38, UR8, PT ;  /* 0x0000000826247c48 */ /* 0x000fe2000bfe0100 */
[----:B------:R-:W3:Y:S01]  /*0300*/  I2F.F64 R28, R28 ;  /* 0x0000001c001c7312 */ /* 0x000ee20000201c00 */
[----:B------:R-:W-:Y:S01]  /*0310*/  BSSY.RECONVERGENT B2, `(.L_x_2) ;  /* 0x00001d7000027945 */ /* 0x000fe20003800200 */
[----:B------:R-:W-:Y:S02]  /*0320*/  CS2R R24, SRZ ;  /* 0x0000000000187805 */ /* 0x000fe4000001ff00 */
[C---:B------:R-:W-:Y:S02]  /*0330*/  ISETP.GE.AND P0, PT, R36.reuse, 0x4, PT ;  /* 0x000000042400780c */ /* 0x040fe40003f06270 */
[----:B------:R-:W-:Y:S02]  /*0340*/  CS2R R34, SRZ ;  /* 0x0000000000227805 */ /* 0x000fe4000001ff00 */
[----:B------:R-:W-:Y:S01]  /*0350*/  VIMNMX R36, PT, PT, R36, 0x1, !PT ;  /* 0x0000000124247848 */ /* 0x000fe20007fe0100 */
[----:B------:R-:W0:Y:S02]  /*0360*/  LDC.64 R2, c[0x0][0x3a8] ;  /* 0x0000ea00ff027b82 */ /* 0x000e240000000a00 */
[----:B0-----:R-:W-:-:S08]  /*0370*/  DMUL R26, R26, R2 ;  /* 0x000000021a1a7228 */ /* 0x001fd00000000000 */
[----:B------:R-:W-:Y:S01]  /*0380*/  DMUL R26, R26, R2 ;  /* 0x000000021a1a7228 */ /* 0x000fe20000000000 */
[----:B------:R-:W-:Y:S01]  /*0390*/  IMAD.MOV.U32 R2, RZ, RZ, RZ ;  /* 0x000000ffff027224 */ /* 0x000fe200078e00ff */
[----:B---3--:R-:W-:Y:S09]  /*03a0*/  @!P0 BRA `(.L_x_3) ;  /* 0x0000001c00348947 */ /* 0x008ff20003800000 */
[----:B------:R-:W0:Y:S01]  /*03b0*/  LDCU.64 UR4, c[0x0][0x380] ;  /* 0x00007000ff0477ac */ /* 0x000e220008000a00 */
[----:B------:R-:W-:Y:S02]  /*03c0*/  LOP3.LUT R0, R36, 0x7ffffffc, RZ, 0xc0, !PT ;  /* 0x7ffffffc24007812 */ /* 0x000fe400078ec0ff */
[----:B------:R-:W-:Y:S02]  /*03d0*/  CS2R R24, SRZ ;  /* 0x0000000000187805 */ /* 0x000fe4000001ff00 */
[----:B------:R-:W-:Y:S01]  /*03e0*/  IADD3 R0, PT, PT, -R0, RZ, RZ ;  /* 0x000000ff00007210 */ /* 0x000fe20007ffe1ff */
[----:B0-----:R-:W-:-:S04]  /*03f0*/  UIADD3 UR4, UP0, UPT, UR4, 0x8, URZ ;  /* 0x0000000804047890 */ /* 0x001fc8000ff1e0ff */
[----:B------:R-:W-:Y:S02]  /*0400*/  UIADD3.X UR5, UPT, UPT, URZ, UR5, URZ, UP0, !UPT ;  /* 0x00000005ff057290 */ /* 0x000fe400087fe4ff */
[----:B------:R-:W-:-:S04]  /*0410*/  IMAD.U32 R22, RZ, RZ, UR4 ;  /* 0x00000004ff167e24 */ /* 0x000fc8000f8e00ff */
[----:B------:R-:W-:-:S07]  /*0420*/  IMAD.U32 R23, RZ, RZ, UR5 ;  /* 0x00000005ff177e24 */ /* 0x000fce000f8e00ff */
.L_x_20:
[----:B------:R-:W3:Y:S01]  /*0430*/  LDG.E R18, desc[UR6][R22.64+-0x8] ;  /* 0xfffff80616127981 */ /* 0x000ee2000c1e1900 */
[----:B------:R-:W0:Y:S01]  /*0440*/  LDC R7, c[0x0][0x390] ;  /* 0x0000e400ff077b82 */ /* 0x000e220000000800 */
[----:B------:R-:W-:Y:S01]  /*0450*/  IMAD.MOV.U32 R2, RZ, RZ, RZ ;  /* 0x000000ffff027224 */ /* 0x000fe200078e00ff */
[----:B------:R-:W-:Y:S01]  /*0460*/  BSSY.RECONVERGENT B3, `(.L_x_4) ;  /* 0x0000050000037945 */ /* 0x000fe20003800200 */
[----:B------:R-:W-:Y:S01]  /*0470*/  VIADD R0, R0, 0x4 ;  /* 0x0000000400007836 */ /* 0x000fe20000000000 */
[----:B0-----:R-:W-:-:S04]  /*0480*/  IABS R6, R7 ;  /* 0x0000000700067213 */ /* 0x001fc80000000000 */
[----:B------:R-:W0:Y:S08]  /*0490*/  I2F.RP R4, R6 ;  /* 0x0000000600047306 */ /* 0x000e300000209400 */
[----:B0-----:R-:W0:Y:S02]  /*04a0*/  MUFU.RCP R4, R4 ;  /* 0x0000000400047308 */ /* 0x001e240000001000 */
[----:B0-----:R-:W-:-:S06]  /*04b0*/  VIADD R5, R4, 0xffffffe ;  /* 0x0ffffffe04057836 */ /* 0x001fcc0000000000 */
[----:B------:R-:W0:Y:S02]  /*04c0*/  F2I.FTZ.U32.TRUNC.NTZ R3, R5 ;  /* 0x0000000500037305 */ /* 0x000e24000021f000 */
[----:B0-----:R-:W-:-:S04]  /*04d0*/  IMAD.MOV R9, RZ, RZ, -R3 ;  /* 0x000000ffff097224 */ /* 0x001fc800078e0a03 */
[----:B------:R-:W-:-:S04]  /*04e0*/  IMAD R9, R9, R6, RZ ;  /* 0x0000000609097224 */ /* 0x000fc800078e02ff */
[----:B------:R-:W-:Y:S01]  /*04f0*/  IMAD.HI.U32 R2, R3, R9, R2 ;  /* 0x0000000903027227 */ /* 0x000fe200078e0002 */
[----:B---3--:R-:W-:-:S04]  /*0500*/  IABS R8, R18 ;  /* 0x0000001200087213 */ /* 0x008fc80000000000 */
[----:B------:R-:W-:-:S05]  /*0510*/  MOV R3, R8 ;  /* 0x0000000800037202 */ /* 0x000fca0000000f00 */
[----:B------:R-:W-:-:S04]  /*0520*/  IMAD.HI.U32 R2, R2, R3, RZ ;  /* 0x0000000302027227 */ /* 0x000fc800078e00ff */
[----:B------:R-:W-:-:S04]  /*0530*/  IMAD.MOV R4, RZ, RZ, -R2 ;  /* 0x000000ffff047224 */ /* 0x000fc800078e0a02 */
[----:B------:R-:W-:-:S05]  /*0540*/  IMAD R3, R6, R4, R3 ;  /* 0x0000000406037224 */ /* 0x000fca00078e0203 */
[----:B------:R-:W-:-:S13]  /*0550*/  ISETP.GT.U32.AND P1, PT, R6, R3, PT ;  /* 0x000000030600720c */ /* 0x000fda0003f24070 */
[----:B------:R-:W-:Y:S02]  /*0560*/  @!P1 IMAD.IADD R3, R3, 0x1, -R6 ;  /* 0x0000000103039824 */ /* 0x000fe400078e0a06 */
[----:B------:R-:W-:Y:S01]  /*0570*/  @!P1 VIADD R2, R2, 0x1 ;  /* 0x0000000102029836 */ /* 0x000fe20000000000 */
[----:B------:R-:W-:Y:S02]  /*0580*/  ISETP.NE.AND P1, PT, R7, RZ, PT ;  /* 0x000000ff0700720c */ /* 0x000fe40003f25270 */
[----:B------:R-:W-:Y:S02]  /*0590*/  ISETP.GE.U32.AND P0, PT, R3, R6, PT ;  /* 0x000000060300720c */ /* 0x000fe40003f06070 */
[----:B------:R-:W-:-:S04]  /*05a0*/  LOP3.LUT R3, R18, R7, RZ, 0x3c, !PT ;  /* 0x0000000712037212 */ /* 0x000fc800078e3cff */
[----:B------:R-:W-:-:S07]  /*05b0*/  ISETP.GE.AND P2, PT, R3, RZ, PT ;  /* 0x000000ff0300720c */ /* 0x000fce0003f46270 */
[----:B------:R-:W-:-:S04]  /*05c0*/  @P0 VIADD R2, R2, 0x1 ;  /* 0x0000000102020836 */ /* 0x000fc80000000000 */
[----:B------:R-:W-:-:S05]  /*05d0*/  IMAD.MOV.U32 R19, RZ, RZ, R2 ;  /* 0x000000ffff137224 */ /* 0x000fca00078e0002 */
[----:B------:R-:W-:Y:S02]  /*05e0*/  @!P2 IADD3 R19, PT, PT, -R19, RZ, RZ ;  /* 0x000000ff1313a210 */ /* 0x000fe40007ffe1ff */
[----:B------:R-:W-:-:S04]  /*05f0*/  @!P1 LOP3.LUT R19, RZ, R7, RZ, 0x33, !PT ;  /* 0x00000007ff139212 */ /* 0x000fc800078e33ff */
[----:B------:R-:W1:Y:S01]  /*0600*/  I2F.F64 R4, R19 ;  /* 0x0000001300047312 */ /* 0x000e620000201c00 */
[----:B------:R-:W-:-:S04]  /*0610*/  IMAD.MOV R3, RZ, RZ, -R19 ;  /* 0x000000ffff037224 */ /* 0x000fc800078e0a13 */
[----:B------:R-:W-:-:S04]  /*0620*/  IMAD R20, R7, R3, R18 ;  /* 0x0000000307147224 */ /* 0x000fc800078e0212 */
[----:B------:R-:W2:Y:S01]  /*0630*/  I2F.F64 R2, R20 ;  /* 0x0000001400027312 */ /* 0x000ea20000201c00 */
[----:B-1----:R-:W-:-:S08]  /*0640*/  DADD R4, -R14, R4 ;  /* 0x000000000e047229 */ /* 0x002fd00000000104 */
[----:B------:R-:W-:Y:S02]  /*0650*/  DADD R6, R28, R4 ;  /* 0x000000001c067229 */ /* 0x000fe40000000004 */
[----:B--2---:R-:W-:Y:S02]  /*0660*/  DADD R2, -R12, R2 ;  /* 0x000000000c027229 */ /* 0x004fe40000000102 */
[----:B------:R-:W-:-:S04]  /*0670*/  DADD R8, -R28, R4 ;  /* 0x000000001c087229 */ /* 0x000fc80000000104 */
[----:B------:R-:W-:Y:S02]  /*0680*/  DSETP.GEU.AND P0, PT, |R6|, |R4|, PT ;  /* 0x400000040600722a */ /* 0x000fe40003f0e200 */
[----:B------:R-:W-:Y:S02]  /*0690*/  DADD R6, R28, R2 ;  /* 0x000000001c067229 */ /* 0x000fe40000000002 */
[----:B------:R-:W-:Y:S02]  /*06a0*/  DSETP.GEU.AND P1, PT, |R8|, |R4|, PT ;  /* 0x400000040800722a */ /* 0x000fe40003f2e200 */
[----:B------:R-:W-:Y:S02]  /*06b0*/  FSEL R10, R28, RZ, !P0 ;  /* 0x000000ff1c0a7208 */ /* 0x000fe40004000000 */
[----:B------:R-:W-:Y:S02]  /*06c0*/  FSEL R11, R29, -RZ, !P0 ;  /* 0x800000ff1d0b7208 */ /* 0x000fe40004000000 */
[----:B------:R-:W-:-:S04]  /*06d0*/  DSETP.GEU.AND P0, PT, |R6|, |R2|, PT ;  /* 0x400000020600722a */ /* 0x000fc80003f0e200 */
[----:B------:R-:W-:Y:S02]  /*06e0*/  DADD R10, R4, R10 ;  /* 0x00000000040a7229 */ /* 0x000fe4000000000a */
[----:B------:R-:W-:Y:S01]  /*06f0*/  FSEL R6, R28, RZ, !P0 ;  /* 0x000000ff1c067208 */ /* 0x000fe20004000000 */
[----:B------:R-:W-:Y:S01]  /*0700*/  DADD R4, -R28, R2 ;  /* 0x000000001c047229 */ /* 0x000fe20000000102 */
[----:B------:R-:W-:-:S06]  /*0710*/  FSEL R7, R29, -RZ, !P0 ;  /* 0x800000ff1d077208 */ /* 0x000fcc0004000000 */
[----:B------:R-:W-:Y:S01]  /*0720*/  DADD R6, R2, R6 ;  /* 0x0000000002067229 */ /* 0x000fe20000000006 */
[----:B------:R-:W-:Y:S01]  /*0730*/  FSEL R32, R8, R10, !P1 ;  /* 0x0000000a08207208 */ /* 0x000fe20004800000 */
[----:B------:R-:W-:Y:S01]  /*0740*/  DSETP.GEU.AND P0, PT, |R4|, |R2|, PT ;  /* 0x400000020400722a */ /* 0x000fe20003f0e200 */
[----:B------:R-:W-:Y:S01]  /*0750*/  FSEL R33, R9, R11, !P1 ;  /* 0x0000000b09217208 */ /* 0x000fe20004800000 */
[----:B------:R-:W-:Y:S01]  /*0760*/  IMAD.MOV.U32 R10, RZ, RZ, 0x0 ;  /* 0x00000000ff0a7424 */ /* 0x000fe200078e00ff */
[----:B------:R-:W-:Y:S01]  /*0770*/  ISETP.NE.AND P1, PT, R0, RZ, PT ;  /* 0x000000ff0000720c */ /* 0x000fe20003f25270 */
[----:B------:R-:W-:-:S03]  /*0780*/  IMAD.MOV.U32 R11, RZ, RZ, 0x3fd80000 ;  /* 0x3fd80000ff0b7424 */ /* 0x000fc600078e00ff */
[----:B------:R-:W-:Y:S01]  /*0790*/  DMUL R8, R32, R32 ;  /* 0x0000002020087228 */ /* 0x000fe20000000000 */
[----:B------:R-:W-:Y:S02]  /*07a0*/  FSEL R30, R4, R6, !P0 ;  /* 0x00000006041e7208 */ /* 0x000fe40004000000 */
[----:B------:R-:W-:-:S06]  /*07b0*/  FSEL R31, R5, R7, !P0 ;  /* 0x00000007051f7208 */ /* 0x000fcc0004000000 */
[----:B------:R-:W-:-:S06]  /*07c0*/  DFMA R8, R30, R30, R8 ;  /* 0x0000001e1e08722b */ /* 0x000fcc0000000008 */
[----:B------:R-:W0:Y:S04]  /*07d0*/  MUFU.RSQ64H R5, R9 ;  /* 0x0000000900057308 */ /* 0x000e280000001c00 */
[----:B------:R-:W-:-:S05]  /*07e0*/  VIADD R4, R9, 0xfcb00000 ;  /* 0xfcb0000009047836 */ /* 0x000fca0000000000 */
[----:B------:R-:W-:Y:S01]  /*07f0*/  ISETP.GE.U32.AND P0, PT, R4, 0x7ca00000, PT ;  /* 0x7ca000000400780c */ /* 0x000fe20003f06070 */
[----:B0-----:R-:W-:-:S08]  /*0800*/  DMUL R2, R4, R4 ;  /* 0x0000000404027228 */ /* 0x001fd00000000000 */
[----:B------:R-:W-:-:S08]  /*0810*/  DFMA R2, R8, -R2, 1 ;  /* 0x3ff000000802742b */ /* 0x000fd00000000802 */
[----:B------:R-:W-:Y:S02]  /*0820*/  DFMA R10, R2, R10, 0.5 ;  /* 0x3fe00000020a742b */ /* 0x000fe4000000000a */
[----:B------:R-:W-:-:S08]  /*0830*/  DMUL R2, R4, R2 ;  /* 0x0000000204027228 */ /* 0x000fd00000000000 */
[----:B------:R-:W-:Y:S01]  /*0840*/  DFMA R10, R10, R2, R4 ;  /* 0x000000020a0a722b */ /* 0x000fe20000000004 */
[----:B------:R-:W-:-:S07]  /*0850*/  LOP3.LUT R2, R36, 0x7ffffffc, RZ, 0xc0, !PT ;  /* 0x7ffffffc24027812 */ /* 0x000fce00078ec0ff */
[----:B------:R-:W-:Y:S02]  /*0860*/  DMUL R40, R8, R10 ;  /* 0x0000000a08287228 */ /* 0x000fe40000000000 */
[----:B------:R-:W-:Y:S01]  /*0870*/  IADD3 R21, PT, PT, R11, -0x100000, RZ ;  /* 0xfff000000b157810 */ /* 0x000fe20007ffe0ff */
[----:B------:R-:W-:-:S05]  /*0880*/  IMAD.MOV.U32 R20, RZ, RZ, R10 ;  /* 0x000000ffff147224 */ /* 0x000fca00078e000a */
[----:B------:R-:W-:-:S08]  /*0890*/  DFMA R6, R40, -R40, R8 ;  /* 0x800000282806722b */ /* 0x000fd00000000008 */
[----:B------:R-:W-:Y:S01]  /*08a0*/  DFMA R42, R6, R20, R40 ;  /* 0x00000014062a722b */ /* 0x000fe20000000028 */
[----:B------:R-:W-:Y:S10]  /*08b0*/  @!P0 BRA `(.L_x_5) ;  /* 0x0000000000288947 */ /* 0x000ff40003800000 */
[----:B------:R-:W-:Y:S01]  /*08c0*/  IMAD.MOV.U32 R11, RZ, RZ, R10 ;  /* 0x000000ffff0b7224 */ /* 0x000fe200078e000a */
[----:B------:R-:W-:Y:S01]  /*08d0*/  MOV R5, R41 ;  /* 0x0000002900057202 */ /* 0x000fe20000000f00 */
[----:B------:R-:W-:Y:S01]  /*08e0*/  IMAD.MOV.U32 R10, RZ, RZ, R8 ;  /* 0x000000ffff0a7224 */ /* 0x000fe200078e0008 */
[----:B------:R-:W-:Y:S01]  /*08f0*/  MOV R39, 0x940 ;  /* 0x0000094000277802 */ /* 0x000fe20000000f00 */
[----:B------:R-:W-:Y:S02]  /*0900*/  IMAD.MOV.U32 R8, RZ, RZ, R6 ;  /* 0x000000ffff087224 */ /* 0x000fe400078e0006 */
[----:B------:R-:W-:Y:S02]  /*0910*/  IMAD.MOV.U32 R6, RZ, RZ, R40 ;  /* 0x000000ffff067224 */ /* 0x000fe400078e0028 */
[----:B------:R-:W-:-:S07]  /*0920*/  IMAD.MOV.U32 R3, RZ, RZ, R21 ;  /* 0x000000ffff037224 */ /* 0x000fce00078e0015 */
[----:B------:R-:W-:Y:S05]  /*0930*/  CALL.REL.NOINC `($__internal_1_$__cuda_sm20_dsqrt_rn_f64_mediumpath_v1) ;  /* 0x0000007400607944 */ /* 0x000fea0003c00000 */
[----:B------:R-:W-:Y:S02]  /*0940*/  IMAD.MOV.U32 R42, RZ, RZ, R4 ;  /* 0x000000ffff2a7224 */ /* 0x000fe400078e0004 */
[----:B------:R-:W-:-:S07]  /*0950*/  IMAD.MOV.U32 R43, RZ, RZ, R3 ;  /* 0x000000ffff2b7224 */ /* 0x000fce00078e0003 */
.L_x_5:
[----:B------:R-:W-:Y:S05]  /*0960*/  BSYNC.RECONVERGENT B3 ;  /* 0x0000000000037941 */ /* 0x000fea0003800200 */
.L_x_4:
[----:B------:R-:W-:Y:S01]  /*0970*/  ISETP.NE.AND P0, PT, R37, R18, PT ;  /* 0x000000122500720c */ /* 0x000fe20003f05270 */
[----:B------:R-:W-:Y:S01]  /*0980*/  BSSY.RECONVERGENT B3, `(.L_x_6) ;  /* 0x000001b000037945 */ /* 0x000fe20003800200 */
[----:B------:R-:W-:Y:S02]  /*0990*/  FSETP.GEU.AND P2, PT, |R27|, 6.5827683646048100446e-37, PT ;  /* 0x036000001b00780b */ /* 0x000fe40003f4e200 */
[----:B------:R-:W-:Y:S02]  /*09a0*/  FSEL R6, R42, -5.18969491456000000000e+11, P0 ;  /* 0xd2f1a9fc2a067808 */ /* 0x000fe40000000000 */
[----:B------:R-:W-:-:S06]  /*09b0*/  FSEL R7, R43, 0.81399995088577270508, P0 ;  /* 0x3f50624d2b077808 */ /* 0x000fcc0000000000 */
[----:B------:R-:W-:-:S08]  /*09c0*/  DMUL R4, R6, R6 ;  /* 0x0000000606047228 */ /* 0x000fd00000000000 */
[----:B------:R-:W-:Y:S01]  /*09d0*/  DMUL R6, R6, R4 ;  /* 0x0000000406067228 */ /* 0x000fe20000000000 */
[----:B------:R-:W-:-:S05]  /*09e0*/  IMAD.MOV.U32 R4, RZ, RZ, 0x1 ;  /* 0x00000001ff047424 */ /* 0x000fca00078e00ff */
[----:B------:R-:W0:Y:S02]  /*09f0*/  MUFU.RCP64H R5, R7 ;  /* 0x0000000700057308 */ /* 0x000e240000001800 */
[----:B0-----:R-:W-:-:S08]  /*0a00*/  DFMA R8, -R6, R4, 1 ;  /* 0x3ff000000608742b */ /* 0x001fd00000000104 */
[----:B------:R-:W-:-:S08]  /*0a10*/  DFMA R8, R8, R8, R8 ;  /* 0x000000080808722b */ /* 0x000fd00000000008 */
[----:B------:R-:W-:-:S08]  /*0a20*/  DFMA R8, R4, R8, R4 ;  /* 0x000000080408722b */ /* 0x000fd00000000004 */
[----:B------:R-:W-:-:S08]  /*0a30*/  DFMA R4, -R6, R8, 1 ;  /* 0x3ff000000604742b */ /* 0x000fd00000000108 */
[----:B------:R-:W-:-:S08]  /*0a40*/  DFMA R4, R8, R4, R8 ;  /* 0x000000040804722b */ /* 0x000fd00000000008 */
[----:B------:R-:W-:-:S08]  /*0a50*/  DMUL R44, R26, R4 ;  /* 0x000000041a2c7228 */ /* 0x000fd00000000000 */
[----:B------:R-:W-:-:S08]  /*0a60*/  DFMA R8, -R6, R44, R26 ;  /* 0x0000002c0608722b */ /* 0x000fd0000000011a */
[----:B------:R-:W-:-:S10]  /*0a70*/  DFMA R44, R4, R8, R44 ;  /* 0x00000008042c722b */ /* 0x000fd4000000002c */
[----:B------:R-:W-:-:S05]  /*0a80*/  FFMA R3, RZ, R7, R45 ;  /* 0x00000007ff037223 */ /* 0x000fca000000002d */
[----:B------:R-:W-:-:S13]  /*0a90*/  FSETP.GT.AND P0, PT, |R3|, 1.469367938527859385e-39, PT ;  /* 0x001000000300780b */ /* 0x000fda0003f04200 */
[----:B------:R-:W-:Y:S05]  /*0aa0*/  @P0 BRA P2, `(.L_x_7) ;  /* 0x0000000000200947 */ /* 0x000fea0001000000 */
[----:B------:R-:W-:Y:S01]  /*0ab0*/  IMAD.MOV.U32 R5, RZ, RZ, R6 ;  /* 0x000000ffff057224 */ /* 0x000fe200078e0006 */
[----:B------:R-:W-:Y:S01]  /*0ac0*/  MOV R3, R7 ;  /* 0x0000000700037202 */ /* 0x000fe20000000f00 */
[----:B------:R-:W-:Y:S01]  /*0ad0*/  IMAD.MOV.U32 R6, RZ, RZ, R26 ;  /* 0x000000ffff067224 */ /* 0x000fe200078e001a */
[----:B------:R-:W-:Y:S01]  /*0ae0*/  MOV R4, 0xb10 ;  /* 0x00000b1000047802 */ /* 0x000fe20000000f00 */
[----:B------:R-:W-:-:S07]  /*0af0*/  IMAD.MOV.U32 R7, RZ, RZ, R27 ;  /* 0x000000ffff077224 */ /* 0x000fce00078e001b */
[----:B------:R-:W-:Y:S05]  /*0b00*/  CALL.REL.NOINC `($__internal_0_$__cuda_sm20_div_rn_f64_full) ;  /* 0x0000006c00587944 */ /* 0x000fea0003c00000 */
[----:B------:R-:W-:Y:S02]  /*0b10*/  IMAD.MOV.U32 R44, RZ, RZ, R6 ;  /* 0x000000ffff2c7224 */ /* 0x000fe400078e0006 */
[----:B------:R-:W-:-:S07]  /*0b20*/  IMAD.MOV.U32 R45, RZ, RZ, R3 ;  /* 0x000000ffff2d7224 */ /* 0x000fce00078e0003 */
.L_x_7:
[----:B------:R-:W-:Y:S05]  /*0b30*/  BSYNC.RECONVERGENT B3 ;  /* 0x0000000000037941 */ /* 0x000fea0003800200 */
.L_x_6:
[----:B------:R-:W2:Y:S01]  /*0b40*/  LDG.E R42, desc[UR6][R22.64+-0x4] ;  /* 0xfffffc06162a7981 */ /* 0x000ea2000c1e1900 */
[----:B------:R-:W0:Y:S01]  /*0b50*/  LDC R3, c[0x0][0x390] ;  /* 0x0000e400ff037b82 */ /* 0x000e220000000800 */
[----:B------:R-:W-:Y:S01]  /*0b60*/  IMAD.MOV.U32 R4, RZ, RZ, RZ ;  /* 0x000000ffff047224 */ /* 0x000fe200078e00ff */
[-C--:B------:R-:W-:Y:S01]  /*0b70*/  DFMA R34, R30, R44.reuse, R34 ;  /* 0x0000002c1e22722b */ /* 0x080fe20000000022 */
[----:B------:R-:W-:Y:S01]  /*0b80*/  BSSY.RECONVERGENT B3, `(.L_x_8) ;  /* 0x000004e000037945 */ /* 0x000fe20003800200 */
[----:B------:R-:W-:Y:S01]  /*0b90*/  DFMA R32, R32, R44, R24 ;  /* 0x0000002c2020722b */ /* 0x000fe20000000018 */
[----:B0-----:R-:W-:-:S04]  /*0ba0*/  IABS R8, R3 ;  /* 0x0000000300087213 */ /* 0x001fc80000000000 */
[----:B------:R-:W0:Y:S08]  /*0bb0*/  I2F.RP R6, R8 ;  /* 0x0000000800067306 */ /* 0x000e300000209400 */
[----:B0-----:R-:W0:Y:S02]  /*0bc0*/  MUFU.RCP R6, R6 ;  /* 0x0000000600067308 */ /* 0x001e240000001000 */
[----:B0-----:R-:W-:-:S06]  /*0bd0*/  VIADD R7, R6, 0xffffffe ;  /* 0x0ffffffe06077836 */ /* 0x001fcc0000000000 */
[----:B------:R-:W0:Y:S02]  /*0be0*/  F2I.FTZ.U32.TRUNC.NTZ R5, R7 ;  /* 0x0000000700057305 */ /* 0x000e24000021f000 */
[----:B0-----:R-:W-:-:S05]  /*0bf0*/  IADD3 R9, PT, PT, RZ, -R5, RZ ;  /* 0x80000005ff097210 */ /* 0x001fca0007ffe0ff */
[----:B------:R-:W-:-:S04]  /*0c00*/  IMAD R9, R9, R8, RZ ;  /* 0x0000000809097224 */ /* 0x000fc800078e02ff */
[----:B------:R-:W-:Y:S01]  /*0c10*/  IMAD.HI.U32 R4, R5, R9, R4 ;  /* 0x0000000905047227 */ /* 0x000fe200078e0004 */
[----:B--2---:R-:W-:-:S05]  /*0c20*/  IABS R10, R42 ;  /* 0x0000002a000a7213 */ /* 0x004fca0000000000 */
[----:B------:R-:W-:-:S04]  /*0c30*/  IMAD.MOV.U32 R5, RZ, RZ, R10 ;  /* 0x000000ffff057224 */ /* 0x000fc800078e000a */
        /* <DEDUP_REMOVED lines=10> */
[----:B------:R-:W-:-:S05]  /*0ce0*/  @P0 IADD3 R4, PT, PT, R4, 0x1, RZ ;  /* 0x0000000104040810 */ /* 0x000fca0007ffe0ff */
[----:B------:R-:W-:-:S04]  /*0cf0*/  IMAD.MOV.U32 R20, RZ, RZ, R4 ;  /* 0x000000ffff147224 */ /* 0x000fc800078e0004 */
[----:B------:R-:W-:Y:S01]  /*0d00*/  @!P3 IMAD.MOV R20, RZ, RZ, -R20 ;  /* 0x000000ffff14b224 */ /* 0x000fe200078e0a14 */
[----:B------:R-:W-:-:S04]  /*0d10*/  @!P2 LOP3.LUT R20, RZ, R3, RZ, 0x33, !PT ;  /* 0x00000003ff14a212 */ /* 0x000fc800078e33ff */
[----:B------:R-:W0:Y:S01]  /*0d20*/  I2F.F64 R8, R20 ;  /* 0x0000001400087312 */ /* 0x000e220000201c00 */
[----:B------:R-:W-:-:S04]  /*0d30*/  IMAD.MOV R4, RZ, RZ, -R20 ;  /* 0x000000ffff047224 */ /* 0x000fc800078e0a14 */
[----:B------:R-:W-:-:S04]  /*0d40*/  IMAD R3, R3, R4, R42 ;  /* 0x0000000403037224 */ /* 0x000fc800078e022a */
[----:B------:R-:W1:Y:S01]  /*0d50*/  I2F.F64 R4, R3 ;  /* 0x0000000300047312 */ /* 0x000e620000201c00 */
[----:B0-----:R-:W-:-:S08]  /*0d60*/  DADD R8, -R14, R8 ;  /* 0x000000000e087229 */ /* 0x001fd00000000108 */
[----:B------:R-:W-:Y:S02]  /*0d70*/  DADD R6, R28, R8 ;  /* 0x000000001c067229 */ /* 0x000fe40000000008 */
[----:B-1----:R-:W-:-:S06]  /*0d80*/  DADD R4, -R12, R4 ;  /* 0x000000000c047229 */ /* 0x002fcc0000000104 */
[----:B------:R-:W-:Y:S02]  /*0d90*/  DSETP.GEU.AND P0, PT, |R6|, |R8|, PT ;  /* 0x400000080600722a */ /* 0x000fe40003f0e200 */
[C---:B------:R-:W-:Y:S02]  /*0da0*/  DADD R10, R28.reuse, R4 ;  /* 0x000000001c0a7229 */ /* 0x040fe40000000004 */
[----:B------:R-:W-:Y:S02]  /*0db0*/  DADD R6, -R28, R8 ;  /* 0x000000001c067229 */ /* 0x000fe40000000108 */
[----:B------:R-:W-:Y:S02]  /*0dc0*/  FSEL R18, R28, RZ, !P0 ;  /* 0x000000ff1c127208 */ /* 0x000fe40004000000 */
[----:B------:R-:W-:Y:S02]  /*0dd0*/  FSEL R19, R29, -RZ, !P0 ;  /* 0x800000ff1d137208 */ /* 0x000fe40004000000 */
[----:B------:R-:W-:-:S02]  /*0de0*/  DSETP.GEU.AND P0, PT, |R10|, |R4|, PT ;  /* 0x400000040a00722a */ /* 0x000fc40003f0e200 */
[----:B------:R-:W-:Y:S02]  /*0df0*/  DSETP.GEU.AND P2, PT, |R6|, |R8|, PT ;  /* 0x400000080600722a */ /* 0x000fe40003f4e200 */
        /* <DEDUP_REMOVED lines=9> */
[----:B------:R-:W-:-:S04]  /*0e90*/  MOV R7, 0x3fd80000 ;  /* 0x3fd8000000077802 */ /* 0x000fc80000000f00 */
        /* <DEDUP_REMOVED lines=11> */
[----:B------:R-:W-:-:S08]  /*0f50*/  DFMA R10, R6, R10, R4 ;  /* 0x0000000a060a722b */ /* 0x000fd00000000004 */
[----:B------:R-:W-:Y:S02]  /*0f60*/  DMUL R40, R8, R10 ;  /* 0x0000000a08287228 */ /* 0x000fe40000000000 */
[----:B------:R-:W-:Y:S02]  /*0f70*/  VIADD R31, R11, 0xfff00000 ;  /* 0xfff000000b1f7836 */ /* 0x000fe40000000000 */
[----:B------:R-:W-:-:S04]  /*0f80*/  IMAD.MOV.U32 R30, RZ, RZ, R10 ;  /* 0x000000ffff1e7224 */ /* 0x000fc800078e000a */
[----:B------:R-:W-:-:S08]  /*0f90*/  DFMA R6, R40, -R40, R8 ;  /* 0x800000282806722b */ /* 0x000fd00000000008 */
[----:B------:R-:W-:Y:S01]  /*0fa0*/  DFMA R24, R6, R30, R40 ;  /* 0x0000001e0618722b */ /* 0x000fe20000000028 */
[----:B------:R-:W-:Y:S10]  /*0fb0*/  @!P0 BRA `(.L_x_9) ;  /* 0x0000000000288947 */ /* 0x000ff40003800000 */
[----:B------:R-:W-:Y:S01]  /*0fc0*/  IMAD.MOV.U32 R11, RZ, RZ, R10 ;  /* 0x000000ffff0b7224 */ /* 0x000fe200078e000a */
[----:B------:R-:W-:Y:S01]  /*0fd0*/  MOV R39, 0x1040 ;  /* 0x0000104000277802 */ /* 0x000fe20000000f00 */
[----:B------:R-:W-:Y:S02]  /*0fe0*/  IMAD.MOV.U32 R10, RZ, RZ, R8 ;  /* 0x000000ffff0a7224 */ /* 0x000fe400078e0008 */
[----:B------:R-:W-:Y:S01]  /*0ff0*/  IMAD.MOV.U32 R8, RZ, RZ, R6 ;  /* 0x000000ffff087224 */ /* 0x000fe200078e0006 */
[----:B------:R-:W-:Y:S01]  /*1000*/  MOV R6, R40 ;  /* 0x0000002800067202 */ /* 0x000fe20000000f00 */
[----:B------:R-:W-:Y:S02]  /*1010*/  IMAD.MOV.U32 R5, RZ, RZ, R41 ;  /* 0x000000ffff057224 */ /* 0x000fe400078e0029 */
[----:B------:R-:W-:-:S07]  /*1020*/  IMAD.MOV.U32 R3, RZ, RZ, R31 ;  /* 0x000000ffff037224 */ /* 0x000fce00078e001f */
[----:B------:R-:W-:Y:S05]  /*1030*/  CALL.REL.NOINC `($__internal_1_$__cuda_sm20_dsqrt_rn_f64_mediumpath_v1) ;  /* 0x0000006c00a07944 */ /* 0x000fea0003c00000 */
[----:B------:R-:W-:Y:S02]  /*1040*/  IMAD.MOV.U32 R24, RZ, RZ, R4 ;  /* 0x000000ffff187224 */ /* 0x000fe400078e0004 */
[----:B------:R-:W-:-:S07]  /*1050*/  IMAD.MOV.U32 R25, RZ, RZ, R3 ;  /* 0x000000ffff197224 */ /* 0x000fce00078e0003 */
.L_x_9:
[----:B------:R-:W-:Y:S05]  /*1060*/  BSYNC.RECONVERGENT B3 ;  /* 0x0000000000037941 */ /* 0x000fea0003800200 */
.L_x_8:
        /* <DEDUP_REMOVED lines=20> */
[----:B------:R-:W-:Y:S01]  /*11b0*/  MOV R5, R6 ;  /* 0x0000000600057202 */ /* 0x000fe20000000f00 */
[----:B------:R-:W-:Y:S01]  /*11c0*/  IMAD.MOV.U32 R3, RZ, RZ, R7 ;  /* 0x000000ffff037224 */ /* 0x000fe200078e0007 */
[----:B------:R-:W-:Y:S01]  /*11d0*/  MOV R4, 0x1210 ;  /* 0x0000121000047802 */ /* 0x000fe20000000f00 */
[----:B------:R-:W-:Y:S02]  /*11e0*/  IMAD.MOV.U32 R6, RZ, RZ, R26 ;  /* 0x000000ffff067224 */ /* 0x000fe400078e001a */
[----:B------:R-:W-:-:S07]  /*11f0*/  IMAD.MOV.U32 R7, RZ, RZ, R27 ;  /* 0x000000ffff077224 */ /* 0x000fce00078e001b */
[----:B------:R-:W-:Y:S05]  /*1200*/  CALL.REL.NOINC `($__internal_0_$__cuda_sm20_div_rn_f64_full) ;  /* 0x0000006400987944 */ /* 0x000fea0003c00000 */
[----:B------:R-:W-:Y:S02]  /*1210*/  IMAD.MOV.U32 R44, RZ, RZ, R6 ;  /* 0x000000ffff2c7224 */ /* 0x000fe400078e0006 */
[----:B------:R-:W-:-:S07]  /*1220*/  IMAD.MOV.U32 R45, RZ, RZ, R3 ;  /* 0x000000ffff2d7224 */ /* 0x000fce00078e0003 */
.L_x_11:
[----:B------:R-:W-:Y:S05]  /*1230*/  BSYNC.RECONVERGENT B3 ;  /* 0x0000000000037941 */ /* 0x000fea0003800200 */
.L_x_10:
        /* <DEDUP_REMOVED lines=9> */
[----:B0-----:R-:W-:-:S06]  /*12d0*/  IADD3 R7, PT, PT, R6, 0xffffffe, RZ ;  /* 0x0ffffffe06077810 */ /* 0x001fcc0007ffe0ff */
[----:B------:R-:W0:Y:S02]  /*12e0*/  F2I.FTZ.U32.TRUNC.NTZ R5, R7 ;  /* 0x0000000700057305 */ /* 0x000e24000021f000 */
[----:B0-----:R-:W-:-:S04]  /*12f0*/  IMAD.MOV R9, RZ, RZ, -R5 ;  /* 0x000000ffff097224 */ /* 0x001fc800078e0a05 */
        /* <DEDUP_REMOVED lines=14> */
[----:B------:R-:W-:-:S04]  /*13e0*/  @P0 VIADD R4, R4, 0x1 ;  /* 0x0000000104040836 */ /* 0x000fc80000000000 */
        /* <DEDUP_REMOVED lines=47> */
[----:B------:R-:W-:Y:S01]  /*16e0*/  IMAD.MOV.U32 R10, RZ, RZ, R8 ;  /* 0x000000ffff0a7224 */ /* 0x000fe200078e0008 */
[----:B------:R-:W-:Y:S01]  /*16f0*/  MOV R8, R6 ;  /* 0x0000000600087202 */ /* 0x000fe20000000f00 */
[----:B------:R-:W-:Y:S02]  /*1700*/  IMAD.MOV.U32 R6, RZ, RZ, R40 ;  /* 0x000000ffff067224 */ /* 0x000fe400078e0028 */
[----:B------:R-:W-:Y:S02]  /*1710*/  IMAD.MOV.U32 R5, RZ, RZ, R41 ;  /* 0x000000ffff057224 */ /* 0x000fe400078e0029 */
[----:B------:R-:W-:-:S07]  /*1720*/  IMAD.MOV.U32 R3, RZ, RZ, R21 ;  /* 0x000000ffff037224 */ /* 0x000fce00078e0015 */
[----:B------:R-:W-:Y:S05]  /*1730*/  CALL.REL.NOINC `($__internal_1_$__cuda_sm20_dsqrt_rn_f64_mediumpath_v1) ;  /* 0x0000006400e07944 */ /* 0x000fea0003c00000 */
[----:B------:R-:W-:Y:S02]  /*1740*/  IMAD.MOV.U32 R18, RZ, RZ, R4 ;  /* 0x000000ffff127224 */ /* 0x000fe400078e0004 */
[----:B------:R-:W-:-:S07]  /*1750*/  IMAD.MOV.U32 R19, RZ, RZ, R3 ;  /* 0x000000ffff137224 */ /* 0x000fce00078e0003 */
.L_x_13:
[----:B------:R-:W-:Y:S05]  /*1760*/  BSYNC.RECONVERGENT B3 ;  /* 0x0000000000037941 */ /* 0x000fea0003800200 */
.L_x_12:
[----:B------:R-:W-:Y:S01]  /*1770*/  ISETP.NE.AND P0, PT, R37, R42, PT ;  /* 0x0000002a2500720c */ /* 0x000fe20003f05270 */
[----:B------:R-:W-:Y:S01]  /*1780*/  BSSY.RECONVERGENT B3, `(.L_x_14) ;  /* 0x000001b000037945 */ /* 0x000fe20003800200 */
[----:B------:R-:W-:Y:S02]  /*1790*/  FSETP.GEU.AND P2, PT, |R27|, 6.5827683646048100446e-37, PT ;  /* 0x036000001b00780b */ /* 0x000fe40003f4e200 */
[----:B------:R-:W-:Y:S02]  /*17a0*/  FSEL R6, R18, -5.18969491456000000000e+11, P0 ;  /* 0xd2f1a9fc12067808 */ /* 0x000fe40000000000 */
[----:B------:R-:W-:-:S06]  /*17b0*/  FSEL R7, R19, 0.81399995088577270508, P0 ;  /* 0x3f50624d13077808 */ /* 0x000fcc0000000000 */
[----:B------:R-:W-:-:S08]  /*17c0*/  DMUL R4, R6, R6 ;  /* 0x0000000606047228 */ /* 0x000fd00000000000 */
[----:B------:R-:W-:Y:S01]  /*17d0*/  DMUL R6, R6, R4 ;  /* 0x0000000406067228 */ /* 0x000fe20000000000 */
[----:B------:R-:W-:-:S05]  /*17e0*/  MOV R4, 0x1 ;  /* 0x0000000100047802 */ /* 0x000fca0000000f00 */
        /* <DEDUP_REMOVED lines=13> */
[----:B------:R-:W-:Y:S01]  /*18c0*/  MOV R4, 0x1910 ;  /* 0x0000191000047802 */ /* 0x000fe20000000f00 */
[----:B------:R-:W-:Y:S02]  /*18d0*/  IMAD.MOV.U32 R3, RZ, RZ, R7 ;  /* 0x000000ffff037224 */ /* 0x000fe400078e0007 */
[----:B------:R-:W-:Y:S02]  /*18e0*/  IMAD.MOV.U32 R6, RZ, RZ, R26 ;  /* 0x000000ffff067224 */ /* 0x000fe400078e001a */
[----:B------:R-:W-:-:S07]  /*18f0*/  IMAD.MOV.U32 R7, RZ, RZ, R27 ;  /* 0x000000ffff077224 */ /* 0x000fce00078e001b */
[----:B------:R-:W-:Y:S05]  /*1900*/  CALL.REL.NOINC `($__internal_0_$__cuda_sm20_div_rn_f64_full) ;  /* 0x0000005c00d87944 */ /* 0x000fea0003c00000 */
[----:B------:R-:W-:Y:S01]  /*1910*/  IMAD.MOV.U32 R44, RZ, RZ, R6 ;  /* 0x000000ffff2c7224 */ /* 0x000fe200078e0006 */
[----:B------:R-:W-:-:S07]  /*1920*/  MOV R45, R3 ;  /* 0x00000003002d7202 */ /* 0x000fce0000000f00 */
.L_x_15:
[----:B------:R-:W-:Y:S05]  /*1930*/  BSYNC.RECONVERGENT B3 ;  /* 0x0000000000037941 */ /* 0x000fea0003800200 */
.L_x_14:
        /* <DEDUP_REMOVED lines=20> */
[-C--:B------:R-:W-:Y:S01]  /*1a80*/  @!P2 IADD3 R5, PT, PT, R5, -R8.reuse, RZ ;  /* 0x800000080505a210 */ /* 0x080fe20007ffe0ff */
[----:B------:R-:W-:Y:S01]  /*1a90*/  @!P2 VIADD R4, R4, 0x1 ;  /* 0x000000010404a836 */ /* 0x000fe20000000000 */
        /* <DEDUP_REMOVED lines=30> */
[----:B------:R-:W-:Y:S02]  /*1c80*/  IMAD.MOV.U32 R6, RZ, RZ, 0x0 ;  /* 0x00000000ff067424 */ /* 0x000fe400078e00ff */
[----:B------:R-:W-:-:S03]  /*1c90*/  IMAD.MOV.U32 R7, RZ, RZ, 0x3fd80000 ;  /* 0x3fd80000ff077424 */ /* 0x000fc600078e00ff */
[----:B------:R-:W-:Y:S01]  /*1ca0*/  DMUL R4, R18, R18 ;  /* 0x0000001212047228 */ /* 0x000fe20000000000 */
[----:B------:R-:W-:Y:S02]  /*1cb0*/  FSEL R20, R8, R10, !P0 ;  /* 0x0000000a08147208 */ /* 0x000fe40004000000 */
[----:B------:R-:W-:-:S06]  /*1cc0*/  FSEL R21, R9, R11, !P0 ;  /* 0x0000000b09157208 */ /* 0x000fcc0004000000 */
[----:B------:R-:W-:-:S06]  /*1cd0*/  DFMA R8, R20, R20, R4 ;  /* 0x000000141408722b */ /* 0x000fcc0000000004 */
[----:B------:R-:W0:Y:S04]  /*1ce0*/  MUFU.RSQ64H R5, R9 ;  /* 0x0000000900057308 */ /* 0x000e280000001c00 */
[----:B------:R-:W-:-:S04]  /*1cf0*/  IADD3 R4, PT, PT, R9, -0x3500000, RZ ;  /* 0xfcb0000009047810 */ /* 0x000fc80007ffe0ff */
[----:B------:R-:W-:Y:S02]  /*1d00*/  ISETP.GE.U32.AND P0, PT, R4, 0x7ca00000, PT ;  /* 0x7ca000000400780c */ /* 0x000fe40003f06070 */
        /* <DEDUP_REMOVED lines=19> */
[----:B------:R-:W-:Y:S01]  /*1e40*/  IMAD.MOV.U32 R32, RZ, RZ, R4 ;  /* 0x000000ffff207224 */ /* 0x000fe200078e0004 */
[----:B------:R-:W-:-:S07]  /*1e50*/  MOV R33, R3 ;  /* 0x0000000300217202 */ /* 0x000fce0000000f00 */
.L_x_17:
[----:B------:R-:W-:Y:S05]  /*1e60*/  BSYNC.RECONVERGENT B3 ;  /* 0x0000000000037941 */ /* 0x000fea0003800200 */
.L_x_16:
        /* <DEDUP_REMOVED lines=26> */
[----:B------:R-:W-:-:S07]  /*2010*/  MOV R7, R3 ;  /* 0x0000000300077202 */ /* 0x000fce0000000f00 */
.L_x_19:
[----:B------:R-:W-:Y:S05]  /*2020*/  BSYNC.RECONVERGENT B3 ;  /* 0x0000000000037941 */ /* 0x000fea0003800200 */
.L_x_18:
[----:B------:R-:W-:Y:S01]  /*2030*/  IADD3 R22, P0, PT, R22, 0x10, RZ ;  /* 0x0000001016167810 */ /* 0x000fe20007f1e0ff */
[-C--:B------:R-:W-:Y:S02]  /*2040*/  DFMA R34, R20, R6.reuse, R34 ;  /* 0x000000061422722b */ /* 0x080fe40000000022 */
[----:B------:R-:W-:Y:S02]  /*2050*/  DFMA R24, R18, R6, R24 ;  /* 0x000000061218722b */ /* 0x000fe40000000018 */
[----:B------:R-:W-:Y:S01]  /*2060*/  IMAD.X R23, RZ, RZ, R23, P0 ;  /* 0x000000ffff177224 */ /* 0x000fe200000e0617 */
[----:B------:R-:W-:Y:S08]  /*2070*/  @P1 BRA `(.L_x_20) ;  /* 0xffffffe000ec1947 */ /* 0x000ff0000383ffff */
.L_x_3:
[----:B------:R-:W-:Y:S05]  /*2080*/  BSYNC.RECONVERGENT B2 ;  /* 0x0000000000027941 */ /* 0x000fea0003800200 */
.L_x_2:
[----:B------:R-:W-:-:S13]  /*2090*/  LOP3.LUT P0, R0, R36, 0x3, RZ, 0xc0, !PT ;  /* 0x0000000324007812 */ /* 0x000fda000780c0ff */
[----:B------:R-:W-:Y:S05]  /*20a0*/  @!P0 BRA `(.L_x_1) ;  /* 0x0000001400588947 */ /* 0x000fea0003800000 */
[----:B------:R-:W-:Y:S01]  /*20b0*/  ISETP.NE.AND P0, PT, R0, 0x1, PT ;  /* 0x000000010000780c */ /* 0x000fe20003f05270 */
[----:B------:R-:W-:-:S12]  /*20c0*/  BSSY.RECONVERGENT B2, `(.L_x_21) ;  /* 0x00000e3000027945 */ /* 0x000fd80003800200 */
[----:B------:R-:W-:Y:S05]  /*20d0*/  @!P0 BRA `(.L_x_22) ;  /* 0x0000000c00848947 */ /* 0x000fea0003800000 */
[----:B------:R-:W0:Y:S08]  /*20e0*/  LDC.64 R18, c[0x0][0x380] ;  /* 0x0000e000ff127b82 */ /* 0x000e300000000a00 */
[----:B------:R-:W3:Y:S01]  /*20f0*/  LDC R9, c[0x0][0x390] ;  /* 0x0000e400ff097b82 */ /* 0x000ee20000000800 */
[----:B0-----:R-:W-:-:S05]  /*2100*/  IMAD.WIDE.U32 R18, R2, 0x4, R18 ;  /* 0x0000000402127825 */ /* 0x001fca00078e0012 */
[----:B------:R-:W4:Y:S01]  /*2110*/  LDG.E R0, desc[UR6][R18.64] ;  /* 0x0000000612007981 */ /* 0x000f22000c1e1900 */
[----:B------:R-:W-:Y:S01]  /*2120*/  BSSY.RECONVERGENT B3, `(.L_x_23) ;  /* 0x000004d000037945 */ /* 0x000fe20003800200 */
[----:B---3--:R-:W-:-:S04]  /*2130*/  IABS R7, R9 ;  /* 0x0000000900077213 */ /* 0x008fc80000000000 */
[----:B------:R-:W0:Y:S08]  /*2140*/  I2F.RP R6, R7 ;  /* 0x0000000700067306 */ /* 0x000e300000209400 */
[----:B0-----:R-:W0:Y:S02]  /*2150*/  MUFU.RCP R6, R6 ;  /* 0x0000000600067308 */ /* 0x001e240000001000 */
[----:B0-----:R-:W-:-:S06]  /*2160*/  VIADD R8, R6, 0xffffffe ;  /* 0x0ffffffe06087836 */ /* 0x001fcc0000000000 */
[----:B------:R-:W0:Y:S02]  /*2170*/  F2I.FTZ.U32.TRUNC.NTZ R5, R8 ;  /* 0x0000000800057305 */ /* 0x000e24000021f000 */
[----:B0-----:R-:W-:-:S04]  /*2180*/  IMAD.MOV R4, RZ, RZ, -R5 ;  /* 0x000000ffff047224 */ /* 0x001fc800078e0a05 */
[----:B------:R-:W-:Y:S02]  /*2190*/  IMAD R3, R4, R7, RZ ;  /* 0x0000000704037224 */ /* 0x000fe400078e02ff */
[----:B------:R-:W-:-:S04]  /*21a0*/  IMAD.MOV.U32 R4, RZ, RZ, RZ ;  /* 0x000000ffff047224 */ /* 0x000fc800078e00ff */
[----:B------:R-:W-:Y:S01]  /*21b0*/  IMAD.HI.U32 R3, R5, R3, R4 ;  /* 0x0000000305037227 */ /* 0x000fe200078e0004 */
[----:B----4-:R-:W-:-:S05]  /*21c0*/  IABS R10, R0 ;  /* 0x00000000000a7213 */ /* 0x010fca0000000000 */
[----:B------:R-:W-:-:S04]  /*21d0*/  IMAD.MOV.U32 R4, RZ, RZ, R10 ;  /* 0x000000ffff047224 */ /* 0x000fc800078e000a */
[----:B------:R-:W-:-:S05]  /*21e0*/  IMAD.HI.U32 R3, R3, R4, RZ ;  /* 0x0000000403037227 */ /* 0x000fca00078e00ff */
[----:B------:R-:W-:-:S05]  /*21f0*/  IADD3 R5, PT, PT, -R3, RZ, RZ ;  /* 0x000000ff03057210 */ /* 0x000fca0007ffe1ff */
        /* <DEDUP_REMOVED lines=8> */
[----:B------:R-:W-:-:S06]  /*2280*/  @P0 VIADD R3, R3, 0x1 ;  /* 0x0000000103030836 */ /* 0x000fcc0000000000 */
[----:B------:R-:W-:Y:S01]  /*2290*/  @!P2 IMAD.MOV R3, RZ, RZ, -R3 ;  /* 0x000000ffff03a224 */ /* 0x000fe200078e0a03 */
        /* <DEDUP_REMOVED lines=43> */
[----:B------:R-:W-:Y:S01]  /*2550*/  MOV R10, R8 ;  /* 0x00000008000a7202 */ /* 0x000fe20000000f00 */
[----:B------:R-:W-:Y:S01]  /*2560*/  IMAD.MOV.U32 R8, RZ, RZ, R6 ;  /* 0x000000ffff087224 */ /* 0x000fe200078e0006 */
[----:B------:R-:W-:Y:S01]  /*2570*/  MOV R39, 0x25d0 ;  /* 0x000025d000277802 */ /* 0x000fe20000000f00 */
[----:B------:R-:W-:Y:S02]  /*2580*/  IMAD.MOV.U32 R11, RZ, RZ, R40 ;  /* 0x000000ffff0b7224 */ /* 0x000fe400078e0028 */
[----:B------:R-:W-:Y:S02]  /*2590*/  IMAD.MOV.U32 R6, RZ, RZ, R32 ;  /* 0x000000ffff067224 */ /* 0x000fe400078e0020 */
[----:B------:R-:W-:Y:S02]  /*25a0*/  IMAD.MOV.U32 R5, RZ, RZ, R33 ;  /* 0x000000ffff057224 */ /* 0x000fe400078e0021 */
[----:B------:R-:W-:-:S07]  /*25b0*/  IMAD.MOV.U32 R3, RZ, RZ, R21 ;  /* 0x000000ffff037224 */ /* 0x000fce00078e0015 */
[----:B------:R-:W-:Y:S05]  /*25c0*/  CALL.REL.NOINC `($__internal_1_$__cuda_sm20_dsqrt_rn_f64_mediumpath_v1) ;  /* 0x00000058003c7944 */ /* 0x000fea0003c00000 */
[----:B------:R-:W-:Y:S01]  /*25d0*/  IMAD.MOV.U32 R10, RZ, RZ, R4 ;  /* 0x000000ffff0a7224 */ /* 0x000fe200078e0004 */
[----:B------:R-:W-:-:S07]  /*25e0*/  MOV R11, R3 ;  /* 0x00000003000b7202 */ /* 0x000fce0000000f00 */
.L_x_24:
[----:B------:R-:W-:Y:S05]  /*25f0*/  BSYNC.RECONVERGENT B3 ;  /* 0x0000000000037941 */ /* 0x000fea0003800200 */
.L_x_23:
        /* <DEDUP_REMOVED lines=26> */
[----:B------:R-:W-:Y:S01]  /*27a0*/  MOV R42, R6 ;  /* 0x00000006002a7202 */ /* 0x000fe20000000f00 */
[----:B------:R-:W-:-:S07]  /*27b0*/  IMAD.MOV.U32 R43, RZ, RZ, R3 ;  /* 0x000000ffff2b7224 */ /* 0x000fce00078e0003 */
.L_x_26:
[----:B------:R-:W-:Y:S05]  /*27c0*/  BSYNC.RECONVERGENT B3 ;  /* 0x0000000000037941 */ /* 0x000fea0003800200 */
.L_x_25:
        /* <DEDUP_REMOVED lines=30> */
[----:B------:R-:W-:Y:S01]  /*29b0*/  IADD3 R4, PT, PT, -R20, RZ, RZ ;  /* 0x000000ff14047210 */ /* 0x000fe20007ffe1ff */
[----:B------:R-:W0:Y:S04]  /*29c0*/  I2F.F64 R6, R20 ;  /* 0x0000001400067312 */ /* 0x000e280000201c00 */
        /* <DEDUP_REMOVED lines=19> */
[----:B------:R-:W-:-:S06]  /*2b00*/  FSEL R19, R7, R19, !P1 ;  /* 0x0000001307137208 */ /* 0x000fcc0004800000 */
[----:B------:R-:W-:Y:S01]  /*2b10*/  DMUL R4, R18, R18 ;  /* 0x0000001212047228 */ /* 0x000fe20000000000 */
[----:B------:R-:W-:Y:S01]  /*2b20*/  FSEL R20, R8, R10, !P0 ;  /* 0x0000000a08147208 */ /* 0x000fe20004000000 */
[----:B------:R-:W-:Y:S01]  /*2b30*/  IMAD.MOV.U32 R10, RZ, RZ, 0x0 ;  /* 0x00000000ff0a7424 */ /* 0x000fe200078e00ff */
[----:B------:R-:W-:Y:S01]  /*2b40*/  FSEL R21, R9, R11, !P0 ;  /* 0x0000000b09157208 */ /* 0x000fe20004000000 */
[----:B------:R-:W-:-:S05]  /*2b50*/  IMAD.MOV.U32 R11, RZ, RZ, 0x3fd80000 ;  /* 0x3fd80000ff0b7424 */ /* 0x000fca00078e00ff */
        /* <DEDUP_REMOVED lines=23> */
[----:B------:R-:W-:Y:S01]  /*2cd0*/  MOV R22, R4 ;  /* 0x0000000400167202 */ /* 0x000fe20000000f00 */
[----:B------:R-:W-:-:S07]  /*2ce0*/  IMAD.MOV.U32 R23, RZ, RZ, R3 ;  /* 0x000000ffff177224 */ /* 0x000fce00078e0003 */
.L_x_28:
[----:B------:R-:W-:Y:S05]  /*2cf0*/  BSYNC.RECONVERGENT B3 ;  /* 0x0000000000037941 */ /* 0x000fea0003800200 */
.L_x_27:
        /* <DEDUP_REMOVED lines=26> */
[----:B------:R-:W-:-:S07]  /*2ea0*/  IMAD.MOV.U32 R7, RZ, RZ, R3 ;  /* 0x000000ffff077224 */ /* 0x000fce00078e0003 */
.L_x_30:
[----:B------:R-:W-:Y:S05]  /*2eb0*/  BSYNC.RECONVERGENT B3 ;  /* 0x0000000000037941 */ /* 0x000fea0003800200 */
.L_x_29:
[-C--:B------:R-:W-:Y:S01]  /*2ec0*/  DFMA R34, R20, R6.reuse, R34 ;  /* 0x000000061422722b */ /* 0x080fe20000000022 */
[----:B------:R-:W-:Y:S01]  /*2ed0*/  VIADD R2, R2, 0x2 ;  /* 0x0000000202027836 */ /* 0x000fe20000000000 */
[----:B------:R-:W-:-:S11]  /*2ee0*/  DFMA R24, R18, R6, R24 ;  /* 0x000000061218722b */ /* 0x000fd60000000018 */
.L_x_22:
[----:B------:R-:W-:Y:S05]  /*2ef0*/  BSYNC.RECONVERGENT B2 ;  /* 0x0000000000027941 */ /* 0x000fea0003800200 */
.L_x_21:
[----:B------:R-:W-:-:S04]  /*2f00*/  LOP3.LUT R0, R36, 0x1, RZ, 0xc0, !PT ;  /* 0x0000000124007812 */ /* 0x000fc800078ec0ff */
[----:B------:R-:W-:-:S13]  /*2f10*/  ISETP.NE.U32.AND P0, PT, R0, 0x1, PT ;  /* 0x000000010000780c */ /* 0x000fda0003f05070 */
[----:B------:R-:W-:Y:S05]  /*2f20*/  @P0 BRA `(.L_x_1) ;  /* 0x0000000400b80947 */ /* 0x000fea0003800000 */
[----:B------:R-:W0:Y:S08]  /*2f30*/  LDC.64 R4, c[0x0][0x380] ;  /* 0x0000e000ff047b82 */ /* 0x000e300000000a00 */
[----:B------:R-:W3:Y:S01]  /*2f40*/  LDC R7, c[0x0][0x390] ;  /* 0x0000e400ff077b82 */ /* 0x000ee20000000800 */
[----:B0-----:R-:W-:-:S05]  /*2f50*/  IMAD.WIDE.U32 R2, R2, 0x4, R4 ;  /* 0x0000000402027825 */ /* 0x001fca00078e0004 */
[----:B------:R0:W4:Y:S01]  /*2f60*/  LDG.E R0, desc[UR6][R2.64] ;  /* 0x0000000602007981 */ /* 0x000122000c1e1900 */
[----:B------:R-:W-:Y:S01]  /*2f70*/  IMAD.MOV.U32 R4, RZ, RZ, RZ ;  /* 0x000000ffff047224 */ /* 0x000fe200078e00ff */
[----:B------:R-:W-:Y:S01]  /*2f80*/  BSSY.RECONVERGENT B2, `(.L_x_31) ;  /* 0x000004b000027945 */ /* 0x000fe20003800200 */
[----:B---3--:R-:W-:-:S04]  /*2f90*/  IABS R6, R7 ;  /* 0x0000000700067213 */ /* 0x008fc80000000000 */
[----:B------:R-:W3:Y:S08]  /*2fa0*/  I2F.RP R8, R6 ;  /* 0x0000000600087306 */ /* 0x000ef00000209400 */
[----:B---3--:R-:W3:Y:S02]  /*2fb0*/  MUFU.RCP R8, R8 ;  /* 0x0000000800087308 */ /* 0x008ee40000001000 */
[----:B---3--:R-:W-:-:S06]  /*2fc0*/  VIADD R5, R8, 0xffffffe ;  /* 0x0ffffffe08057836 */ /* 0x008fcc0000000000 */
[----:B------:R-:W3:Y:S02]  /*2fd0*/  F2I.FTZ.U32.TRUNC.NTZ R5, R5 ;  /* 0x0000000500057305 */ /* 0x000ee4000021f000 */
[----:B---3--:R-:W-:-:S04]  /*2fe0*/  IMAD.MOV R9, RZ, RZ, -R5 ;  /* 0x000000ffff097224 */ /* 0x008fc800078e0a05 */
[----:B------:R-:W-:-:S04]  /*2ff0*/  IMAD R9, R9, R6, RZ ;  /* 0x0000000609097224 */ /* 0x000fc800078e02ff */
[----:B0-----:R-:W-:Y:S01]  /*3000*/  IMAD.HI.U32 R2, R5, R9, R4 ;  /* 0x0000000905027227 */ /* 0x001fe200078e0004 */
[----:B----4-:R-:W-:-:S05]  /*3010*/  IABS R3, R0 ;  /* 0x0000000000037213 */ /* 0x010fca0000000000 */
        /* <DEDUP_REMOVED lines=15> */
[----:B------:R-:W1:Y:S04]  /*3110*/  I2F.F64 R4, R18 ;  /* 0x0000001200047312 */ /* 0x000e680000201c00 */
        /* <DEDUP_REMOVED lines=13> */
[----:B------:R-:W-:Y:S02]  /*31f0*/  FSEL R4, R28, RZ, !P0 ;  /* 0x000000ff1c047208 */ /* 0x000fe40004000000 */
[----:B------:R-:W-:Y:S01]  /*3200*/  FSEL R5, R29, -RZ, !P0 ;  /* 0x800000ff1d057208 */ /* 0x000fe20004000000 */
[----:B------:R-:W-:-:S05]  /*3210*/  DADD R28, -R28, R2 ;  /* 0x000000001c1c7229 */ /* 0x000fca0000000102 */
[----:B------:R-:W-:Y:S01]  /*3220*/  DADD R4, R2, R4 ;  /* 0x0000000002047229 */ /* 0x000fe20000000004 */
[----:B------:R-:W-:Y:S01]  /*3230*/  FSEL R18, R8, R6, !P1 ;  /* 0x0000000608127208 */ /* 0x000fe20004800000 */
[----:B------:R-:W-:Y:S01]  /*3240*/  IMAD.MOV.U32 R6, RZ, RZ, 0x0 ;  /* 0x00000000ff067424 */ /* 0x000fe200078e00ff */
[----:B------:R-:W-:Y:S01]  /*3250*/  FSEL R19, R9, R7, !P1 ;  /* 0x0000000709137208 */ /* 0x000fe20004800000 */
[----:B------:R-:W-:Y:S01]  /*3260*/  DSETP.GEU.AND P0, PT, |R28|, |R2|, PT ;  /* 0x400000021c00722a */ /* 0x000fe20003f0e200 */
[----:B------:R-:W-:-:S04]  /*3270*/  IMAD.MOV.U32 R7, RZ, RZ, 0x3fd80000 ;  /* 0x3fd80000ff077424 */ /* 0x000fc800078e00ff */
        /* <DEDUP_REMOVED lines=23> */
[----:B------:R-:W-:-:S07]  /*33f0*/  IMAD.MOV.U32 R5, RZ, RZ, R23 ;  /* 0x000000ffff057224 */ /* 0x000fce00078e0017 */
[----:B------:R-:W-:Y:S05]  /*3400*/  CALL.REL.NOINC `($__internal_1_$__cuda_sm20_dsqrt_rn_f64_mediumpath_v1) ;  /* 0x0000004800ac7944 */ /* 0x000fea0003c00000 */
[----:B------:R-:W-:Y:S01]  /*3410*/  IMAD.MOV.U32 R10, RZ, RZ, R4 ;  /* 0x000000ffff0a7224 */ /* 0x000fe200078e0004 */
[----:B------:R-:W-:-:S07]  /*3420*/  MOV R11, R3 ;  /* 0x00000003000b7202 */ /* 0x000fce0000000f00 */
.L_x_32:
[----:B------:R-:W-:Y:S05]  /*3430*/  BSYNC.RECONVERGENT B2 ;  /* 0x0000000000027941 */ /* 0x000fea0003800200 */
.L_x_31:
        /* <DEDUP_REMOVED lines=23> */
[----:B------:R-:W-:-:S07]  /*35b0*/  IMAD.MOV.U32 R5, RZ, RZ, R2 ;  /* 0x000000ffff057224 */ /* 0x000fce00078e0002 */
[----:B------:R-:W-:Y:S05]  /*35c0*/  CALL.REL.NOINC `($__internal_0_$__cuda_sm20_div_rn_f64_full) ;  /* 0x0000004000a87944 */ /* 0x000fea0003c00000 */
[----:B------:R-:W-:-:S07]  /*35d0*/  IMAD.MOV.U32 R7, RZ, RZ, R3 ;  /* 0x000000ffff077224 */ /* 0x000fce00078e0003 */
.L_x_34:
[----:B------:R-:W-:Y:S05]  /*35e0*/  BSYNC.RECONVERGENT B2 ;  /* 0x0000000000027941 */ /* 0x000fea0003800200 */
.L_x_33:
[-C--:B------:R-:W-:Y:S02]  /*35f0*/  DFMA R34, R20, R6.reuse, R34 ;  /* 0x000000061422722b */ /* 0x080fe40000000022 */
[----:B------:R-:W-:-:S11]  /*3600*/  DFMA R24, R18, R6, R24 ;  /* 0x000000061218722b */ /* 0x000fd60000000018 */
.L_x_1:
[----:B------:R-:W-:Y:S05]  /*3610*/  BSYNC.RECONVERGENT B0 ;  /* 0x0000000000007941 */ /* 0x000fea0003800200 */
.L_x_0:
[----:B------:R-:W0:Y:S01]  /*3620*/  LDCU UR4, c[0x0][0x394] ;  /* 0x00007280ff0477ac */ /* 0x000e220008000800 */
[----:B------:R-:W-:Y:S01]  /*3630*/  BSSY.RECONVERGENT B0, `(.L_x_35) ;  /* 0x000007b000007945 */ /* 0x000fe20003800200 */
[----:B0-----:R-:W-:-:S13]  /*3640*/  ISETP.GE.AND P0, PT, R36, UR4, PT ;  /* 0x0000000424007c0c */ /* 0x001fda000bf06270 */
[----:B------:R-:W-:Y:S05]  /*3650*/  @P0 BRA `(.L_x_36) ;  /* 0x0000000400e00947 */ /* 0x000fea0003800000 */
[----:B------:R-:W-:Y:S01]  /*3660*/  ISETP.NE.AND P0, PT, R38, R36, PT ;  /* 0x000000242600720c */ /* 0x000fe20003f05270 */
[----:B------:R-:W-:-:S12]  /*3670*/  BSSY.RECONVERGENT B2, `(.L_x_37) ;  /* 0x0000075000027945 */ /* 0x000fd80003800200 */
[----:B------:R-:W-:Y:S05]  /*3680*/  @!P0 BRA `(.L_x_38) ;  /* 0x0000000400cc8947 */ /* 0x000fea0003800000 */
        /* <DEDUP_REMOVED lines=9> */
[----:B---3--:R-:W-:-:S06]  /*3720*/  IADD3 R5, PT, PT, R7, 0xffffffe, RZ ;  /* 0x0ffffffe07057810 */ /* 0x008fcc0007ffe0ff */
[----:B------:R-:W3:Y:S02]  /*3730*/  F2I.FTZ.U32.TRUNC.NTZ R5, R5 ;  /* 0x0000000500057305 */ /* 0x000ee4000021f000 */
[----:B---3--:R-:W-:-:S04]  /*3740*/  IMAD.MOV R9, RZ, RZ, -R5 ;  /* 0x000000ffff097224 */ /* 0x008fc800078e0a05 */
[----:B------:R-:W-:-:S04]  /*3750*/  IMAD R9, R9, R6, RZ ;  /* 0x0000000609097224 */ /* 0x000fc800078e02ff */
[----:B0-----:R-:W-:Y:S01]  /*3760*/  IMAD.HI.U32 R2, R5, R9, R4 ;  /* 0x0000000905027227 */ /* 0x001fe200078e0004 */
[----:B----4-:R-:W-:-:S05]  /*3770*/  IABS R3, R0 ;  /* 0x0000000000037213 */ /* 0x010fca0000000000 */
        /* <DEDUP_REMOVED lines=10> */
[----:B------:R-:W-:-:S06]  /*3820*/  @P0 IADD3 R2, PT, PT, R2, 0x1, RZ ;  /* 0x0000000102020810 */ /* 0x000fcc0007ffe0ff */
[----:B------:R-:W-:Y:S01]  /*3830*/  @!P2 IMAD.MOV R2, RZ, RZ, -R2 ;  /* 0x000000ffff02a224 */ /* 0x000fe200078e0a02 */
[----:B------:R-:W-:-:S04]  /*3840*/  @!P1 LOP3.LUT R2, RZ, R21, RZ, 0x33, !PT ;  /* 0x00000015ff029212 */ /* 0x000fc800078e33ff */
[----:B------:R-:W1:Y:S01]  /*3850*/  I2F.F64 R6, R2 ;  /* 0x0000000200067312 */ /* 0x000e620000201c00 */
[----:B------:R-:W-:-:S04]  /*3860*/  IMAD.MOV R5, RZ, RZ, -R2 ;  /* 0x000000ffff057224 */ /* 0x000fc800078e0a02 */
[----:B------:R-:W-:-:S03]  /*3870*/  IMAD R20, R21, R5, R0 ;  /* 0x0000000515147224 */ /* 0x000fc600078e0200 */
[----:B------:R-:W0:Y:S01]  /*3880*/  I2F.F64 R2, R21 ;  /* 0x0000001500027312 */ /* 0x000e220000201c00 */
[----:B-1----:R-:W-:-:S07]  /*3890*/  DADD R6, -R14, R6 ;  /* 0x000000000e067229 */ /* 0x002fce0000000106 */
[----:B------:R-:W2:Y:S01]  /*38a0*/  I2F.F64 R4, R20 ;  /* 0x0000001400047312 */ /* 0x000ea20000201c00 */
[C-C-:B0-----:R-:W-:Y:S02]  /*38b0*/  DADD R8, R2.reuse, R6.reuse ;  /* 0x0000000002087229 */ /* 0x141fe40000000006 */
[----:B------:R-:W-:Y:S02]  /*38c0*/  DADD R10, -R2, R6 ;  /* 0x00000000020a7229 */ /* 0x000fe40000000106 */
[----:B--2---:R-:W-:-:S04]  /*38d0*/  DADD R4, -R12, R4 ;  /* 0x000000000c047229 */ /* 0x004fc80000000104 */
[--C-:B------:R-:W-:Y:S02]  /*38e0*/  DSETP.GEU.AND P0, PT, |R8|, |R6|.reuse, PT ;  /* 0x400000060800722a */ /* 0x100fe40003f0e200 */
[----:B------:R-:W-:Y:S02]  /*38f0*/  DSETP.GEU.AND P1, PT, |R10|, |R6|, PT ;  /* 0x400000060a00722a */ /* 0x000fe40003f2e200 */
[----:B------:R-:W-:Y:S02]  /*3900*/  DADD R8, R2, R4 ;  /* 0x0000000002087229 */ /* 0x000fe40000000004 */
[----:B------:R-:W-:Y:S02]  /*3910*/  FSEL R18, R2, RZ, !P0 ;  /* 0x000000ff02127208 */ /* 0x000fe40004000000 */
[----:B------:R-:W-:-:S04]  /*3920*/  FSEL R19, R3, -RZ, !P0 ;  /* 0x800000ff03137208 */ /* 0x000fc80004000000 */
[----:B------:R-:W-:Y:S02]  /*3930*/  DSETP.GEU.AND P0, PT, |R8|, |R4|, PT ;  /* 0x400000040800722a */ /* 0x000fe40003f0e200 */
[----:B------:R-:W-:-:S04]  /*3940*/  DADD R8, R6, R18 ;  /* 0x0000000006087229 */ /* 0x000fc80000000012 */
[----:B------:R-:W-:Y:S02]  /*3950*/  FSEL R6, R2, RZ, !P0 ;  /* 0x000000ff02067208 */ /* 0x000fe40004000000 */
[----:B------:R-:W-:Y:S01]  /*3960*/  FSEL R7, R3, -RZ, !P0 ;  /* 0x800000ff03077208 */ /* 0x000fe20004000000 */
[----:B------:R-:W-:-:S03]  /*3970*/  DADD R2, -R2, R4 ;  /* 0x0000000002027229 */ /* 0x000fc60000000104 */
[----:B------:R-:W-:Y:S02]  /*3980*/  FSEL R18, R10, R8, !P1 ;  /* 0x000000080a127208 */ /* 0x000fe40004800000 */
[----:B------:R-:W-:Y:S01]  /*3990*/  DADD R6, R4, R6 ;  /* 0x0000000004067229 */ /* 0x000fe20000000006 */
[----:B------:R-:W-:Y:S02]  /*39a0*/  FSEL R19, R11, R9, !P1 ;  /* 0x000000090b137208 */ /* 0x000fe40004800000 */
[----:B------:R-:W-:-:S04]  /*39b0*/  DSETP.GEU.AND P0, PT, |R2|, |R4|, PT ;  /* 0x400000040200722a */ /* 0x000fc80003f0e200 */
[----:B------:R-:W-:-:S03]  /*39c0*/  DMUL R8, R18, R18 ;  /* 0x0000001212087228 */ /* 0x000fc60000000000 */
        /* <DEDUP_REMOVED lines=29> */
.L_x_40:
[----:B------:R-:W-:Y:S05]  /*3ba0*/  BSYNC.RECONVERGENT B3 ;  /* 0x0000000000037941 */ /* 0x000fea0003800200 */
.L_x_39:
[----:B------:R-:W-:Y:S01]  /*3bb0*/  ISETP.NE.AND P0, PT, R37, R0, PT ;  /* 0x000000002500720c */ /* 0x000fe20003f05270 */
[----:B------:R-:W0:Y:S01]  /*3bc0*/  LDC.64 R8, c[0x0][0x3a0] ;  /* 0x0000e800ff087b82 */ /* 0x000e220000000a00 */
[----:B------:R-:W-:Y:S02]  /*3bd0*/  BSSY.RECONVERGENT B3, `(.L_x_41) ;  /* 0x000001c000037945 */ /* 0x000fe40003800200 */
[----:B------:R-:W-:Y:S02]  /*3be0*/  FSEL R2, R6, -5.18969491456000000000e+11, P0 ;  /* 0xd2f1a9fc06027808 */ /* 0x000fe40000000000 */
[----:B------:R-:W-:-:S03]  /*3bf0*/  FSEL R3, R7, 0.81399995088577270508, P0 ;  /* 0x3f50624d07037808 */ /* 0x000fc60000000000 */
[----:B------:R-:W0:Y:S03]  /*3c00*/  LDC.64 R10, c[0x0][0x3a8] ;  /* 0x0000ea00ff0a7b82 */ /* 0x000e260000000a00 */
[----:B------:R-:W-:-:S08]  /*3c10*/  DMUL R4, R2, R2 ;  /* 0x0000000202047228 */ /* 0x000fd00000000000 */
[----:B------:R-:W-:Y:S01]  /*3c20*/  DMUL R2, R2, R4 ;  /* 0x0000000402027228 */ /* 0x000fe20000000000 */
[----:B------:R-:W-:-:S05]  /*3c30*/  IMAD.MOV.U32 R4, RZ, RZ, 0x1 ;  /* 0x00000001ff047424 */ /* 0x000fca00078e00ff */
[----:B------:R-:W1:Y:S01]  /*3c40*/  MUFU.RCP64H R5, R3 ;  /* 0x0000000300057308 */ /* 0x000e620000001800 */
[----:B0-----:R-:W-:-:S08]  /*3c50*/  DMUL R8, R8, R10 ;  /* 0x0000000a08087228 */ /* 0x001fd00000000000 */
[----:B------:R-:W-:Y:S02]  /*3c60*/  DMUL R10, R8, R10 ;  /* 0x0000000a080a7228 */ /* 0x000fe40000000000 */
[----:B-1----:R-:W-:-:S08]  /*3c70*/  DFMA R6, -R2, R4, 1 ;  /* 0x3ff000000206742b */ /* 0x002fd00000000104 */
[----:B------:R-:W-:Y:S01]  /*3c80*/  DFMA R6, R6, R6, R6 ;  /* 0x000000060606722b */ /* 0x000fe20000000006 */
[----:B------:R-:W-:-:S07]  /*3c90*/  FSETP.GEU.AND P1, PT, |R11|, 6.5827683646048100446e-37, PT ;  /* 0x036000000b00780b */ /* 0x000fce0003f2e200 */
        /* <DEDUP_REMOVED lines=12> */
[----:B------:R-:W-:-:S07]  /*3d60*/  MOV R4, 0x3d80 ;  /* 0x00003d8000047802 */ /* 0x000fce0000000f00 */
[----:B------:R-:W-:Y:S05]  /*3d70*/  CALL.REL.NOINC `($__internal_0_$__cuda_sm20_div_rn_f64_full) ;  /* 0x0000003800bc7944 */ /* 0x000fea0003c00000 */
[----:B------:R-:W-:-:S07]  /*3d80*/  IMAD.MOV.U32 R7, RZ, RZ, R3 ;  /* 0x000000ffff077224 */ /* 0x000fce00078e0003 */
.L_x_42:
[----:B------:R-:W-:Y:S05]  /*3d90*/  BSYNC.RECONVERGENT B3 ;  /* 0x0000000000037941 */ /* 0x000fea0003800200 */
.L_x_41:
[-C--:B------:R-:W-:Y:S02]  /*3da0*/  DFMA R34, R20, R6.reuse, R34 ;  /* 0x000000061422722b */ /* 0x080fe40000000022 */
[----:B------:R-:W-:-:S11]  /*3db0*/  DFMA R24, R18, R6, R24 ;  /* 0x000000061218722b */ /* 0x000fd60000000018 */
.L_x_38:
[----:B------:R-:W-:Y:S05]  /*3dc0*/  BSYNC.RECONVERGENT B2 ;  /* 0x0000000000027941 */ /* 0x000fea0003800200 */
.L_x_37:
[----:B------:R-:W-:-:S07]  /*3dd0*/  VIADD R36, R36, 0x1 ;  /* 0x0000000124247836 */ /* 0x000fce0000000000 */
.L_x_36:
[----:B------:R-:W-:Y:S05]  /*3de0*/  BSYNC.RECONVERGENT B0 ;  /* 0x0000000000007941 */ /* 0x000fea0003800200 */
.L_x_35:
[----:B------:R-:W0:Y:S01]  /*3df0*/  LDCU UR4, c[0x0][0x394] ;  /* 0x00007280ff0477ac */ /* 0x000e220008000800 */
[----:B------:R-:W-:Y:S01]  /*3e00*/  BSSY.RECONVERGENT B0, `(.L_x_43) ;  /* 0x0000332000007945 */ /* 0x000fe20003800200 */
[----:B0-----:R-:W-:-:S13]  /*3e10*/  ISETP.GE.AND P0, PT, R36, UR4, PT ;  /* 0x0000000424007c0c */ /* 0x001fda000bf06270 */
[----:B------:R-:W-:Y:S05]  /*3e20*/  @P0 BRA `(.L_x_44) ;  /* 0x0000003000bc0947 */ /* 0x000fea0003800000 */
[----:B------:R-:W0:Y:S01]  /*3e30*/  LDC.64 R2, c[0x0][0x3a0] ;  /* 0x0000e800ff027b82 */ /* 0x000e220000000a00 */
[----:B------:R-:W3:Y:S01]  /*3e40*/  LDCU UR5, c[0x0][0x390] ;  /* 0x00007200ff0577ac */ /* 0x000ee20008000800 */
[----:B------:R-:W-:Y:S01]  /*3e50*/  VIADD R0, R36, -UR4 ;  /* 0x8000000424007c36 */ /* 0x000fe20008000000 */
[----:B------:R-:W-:Y:S04]  /*3e60*/  BSSY.RECONVERGENT B2, `(.L_x_45) ;  /* 0x00001d2000027945 */ /* 0x000fe80003800200 */
[----:B------:R-:W-:Y:S01]  /*3e70*/  ISETP.GT.U32.AND P0, PT, R0, -0x4, PT ;  /* 0xfffffffc0000780c */ /* 0x000fe20003f04070 */
[----:B------:R-:W0:Y:S01]  /*3e80*/  LDC.64 R20, c[0x0][0x3a8] ;  /* 0x0000ea00ff147b82 */ /* 0x000e220000000a00 */
[----:B---3--:R-:W3:Y:S01]  /*3e90*/  I2F.F64 R18, UR5 ;  /* 0x0000000500127d12 */ /* 0x008ee20008201c00 */
[----:B0-----:R-:W-:-:S08]  /*3ea0*/  DMUL R2, R2, R20 ;  /* 0x0000001402027228 */ /* 0x001fd00000000000 */
[----:B------:R-:W-:Y:S01]  /*3eb0*/  DMUL R20, R2, R20 ;  /* 0x0000001402147228 */ /* 0x000fe20000000000 */
[----:B------:R-:W-:Y:S01]  /*3ec0*/  IADD3 R2, PT, PT, -R36, UR4, RZ ;  /* 0x0000000424027c10 */ /* 0x000fe2000fffe1ff */
[----:B---3--:R-:W-:Y:S09]  /*3ed0*/  @P0 BRA `(.L_x_46) ;  /* 0x0000001c00280947 */ /* 0x008ff20003800000 */
[----:B------:R-:W0:Y:S01]  /*3ee0*/  LDC.64 R4, c[0x0][0x380] ;  /* 0x0000e000ff047b82 */ /* 0x000e220000000a00 */
[----:B------:R-:W-:-:S05]  /*3ef0*/  LOP3.LUT R0, R2, 0xfffffffc, RZ, 0xc0, !PT ;  /* 0xfffffffc02007812 */ /* 0x000fca00078ec0ff */
[----:B------:R-:W-:Y:S02]  /*3f00*/  IMAD.MOV R0, RZ, RZ, -R0 ;  /* 0x000000ffff007224 */ /* 0x000fe400078e0a00 */
[----:B0-----:R-:W-:-:S03]  /*3f10*/  IMAD.WIDE.U32 R4, R36, 0x4, R4 ;  /* 0x0000000424047825 */ /* 0x001fc600078e0004 */
[----:B------:R-:W-:-:S04]  /*3f20*/  IADD3 R22, P0, PT, R4, 0x8, RZ ;  /* 0x0000000804167810 */ /* 0x000fc80007f1e0ff */
[----:B------:R-:W-:-:S09]  /*3f30*/  IADD3.X R23, PT, PT, RZ, R5, RZ, P0, !PT ;  /* 0x00000005ff177210 */ /* 0x000fd200007fe4ff */
.L_x_63:
[----:B------:R-:W3:Y:S01]  /*3f40*/  LDG.E R28, desc[UR6][R22.64+-0x8] ;  /* 0xfffff806161c7981 */ /* 0x000ee2000c1e1900 */
[----:B------:R-:W0:Y:S01]  /*3f50*/  LDC R9, c[0x0][0x390] ;  /* 0x0000e400ff097b82 */ /* 0x000e220000000800 */
[----:B------:R-:W-:Y:S01]  /*3f60*/  BSSY.RECONVERGENT B3, `(.L_x_47) ;  /* 0x000004d000037945 */ /* 0x000fe20003800200 */
[----:B0-----:R-:W-:-:S04]  /*3f70*/  IABS R7, R9 ;  /* 0x0000000900077213 */ /* 0x001fc80000000000 */
        /* <DEDUP_REMOVED lines=8> */
[----:B---3--:R-:W-:-:S05]  /*4000*/  IABS R10, R28 ;  /* 0x0000001c000a7213 */ /* 0x008fca0000000000 */
        /* <DEDUP_REMOVED lines=20> */
[----:B--2---:R-:W-:-:S06]  /*4150*/  DADD R4, -R12, R4 ;  /* 0x000000000c047229 */ /* 0x004fcc0000000104 */
        /* <DEDUP_REMOVED lines=16> */
[----:B------:R-:W-:Y:S02]  /*4260*/  FSEL R26, R8, R10, !P0 ;  /* 0x0000000a081a7208 */ /* 0x000fe40004000000 */
[----:B------:R-:W-:Y:S01]  /*4270*/  FSEL R27, R9, R11, !P0 ;  /* 0x0000000b091b7208 */ /* 0x000fe20004000000 */
[----:B------:R-:W-:Y:S01]  /*4280*/  IMAD.MOV.U32 R11, RZ, RZ, 0x3fd80000 ;  /* 0x3fd80000ff0b7424 */ /* 0x000fe200078e00ff */
[----:B------:R-:W-:-:S04]  /*4290*/  MOV R10, 0x0 ;  /* 0x00000000000a7802 */ /* 0x000fc80000000f00 */
        /* <DEDUP_REMOVED lines=23> */
[----:B------:R-:W-:Y:S01]  /*4410*/  MOV R42, R4 ;  /* 0x00000004002a7202 */ /* 0x000fe20000000f00 */
[----:B------:R-:W-:-:S07]  /*4420*/  IMAD.MOV.U32 R43, RZ, RZ, R3 ;  /* 0x000000ffff2b7224 */ /* 0x000fce00078e0003 */
.L_x_48:
[----:B------:R-:W-:Y:S05]  /*4430*/  BSYNC.RECONVERGENT B3 ;  /* 0x0000000000037941 */ /* 0x000fea0003800200 */
.L_x_47:
        /* <DEDUP_REMOVED lines=28> */
.L_x_50:
[----:B------:R-:W-:Y:S05]  /*4600*/  BSYNC.RECONVERGENT B3 ;  /* 0x0000000000037941 */ /* 0x000fea0003800200 */
.L_x_49:
        /* <DEDUP_REMOVED lines=74> */
[----:B------:R-:W-:Y:S01]  /*4ab0*/  MOV R3, R27 ;  /* 0x0000001b00037202 */ /* 0x000fe20000000f00 */
[----:B------:R-:W-:Y:S01]  /*4ac0*/  IMAD.MOV.U32 R8, RZ, RZ, R6 ;  /* 0x000000ffff087224 */ /* 0x000fe200078e0006 */
[----:B------:R-:W-:Y:S01]  /*4ad0*/  MOV R39, 0x4b10 ;  /* 0x00004b1000277802 */ /* 0x000fe20000000f00 */
[----:B------:R-:W-:Y:S02]  /*4ae0*/  IMAD.MOV.U32 R6, RZ, RZ, R40 ;  /* 0x000000ffff067224 */ /* 0x000fe400078e0028 */
[----:B------:R-:W-:-:S07]  /*4af0*/  IMAD.MOV.U32 R5, RZ, RZ, R41 ;  /* 0x000000ffff057224 */ /* 0x000fce00078e0029 */
[----:B------:R-:W-:Y:S05]  /*4b00*/  CALL.REL.NOINC `($__internal_1_$__cuda_sm20_dsqrt_rn_f64_mediumpath_v1) ;  /* 0x0000003000ec7944 */ /* 0x000fea0003c00000 */
[----:B------:R-:W-:Y:S02]  /*4b10*/  IMAD.MOV.U32 R24, RZ, RZ, R4 ;  /* 0x000000ffff187224 */ /* 0x000fe400078e0004 */
[----:B------:R-:W-:-:S07]  /*4b20*/  IMAD.MOV.U32 R25, RZ, RZ, R3 ;  /* 0x000000ffff197224 */ /* 0x000fce00078e0003 */
.L_x_52:
[----:B------:R-:W-:Y:S05]  /*4b30*/  BSYNC.RECONVERGENT B3 ;  /* 0x0000000000037941 */ /* 0x000fea0003800200 */
.L_x_51:
        /* <DEDUP_REMOVED lines=28> */
.L_x_54:
[----:B------:R-:W-:Y:S05]  /*4d00*/  BSYNC.RECONVERGENT B3 ;  /* 0x0000000000037941 */ /* 0x000fea0003800200 */
.L_x_53:
        /* <DEDUP_REMOVED lines=67> */
[----:B------:R-:W-:Y:S01]  /*5140*/  VIADD R35, R11, 0xfff00000 ;  /* 0xfff000000b237836 */ /* 0x000fe20000000000 */
[----:B------:R-:W-:-:S05]  /*5150*/  MOV R34, R10 ;  /* 0x0000000a00227202 */ /* 0x000fca0000000f00 */
        /* <DEDUP_REMOVED lines=13> */
.L_x_56:
[----:B------:R-:W-:Y:S05]  /*5230*/  BSYNC.RECONVERGENT B3 ;  /* 0x0000000000037941 */ /* 0x000fea0003800200 */
.L_x_55:
        /* <DEDUP_REMOVED lines=26> */
[----:B------:R-:W-:Y:S01]  /*53e0*/  IMAD.MOV.U32 R44, RZ, RZ, R6 ;  /* 0x000000ffff2c7224 */ /* 0x000fe200078e0006 */
[----:B------:R-:W-:-:S07]  /*53f0*/  MOV R45, R3 ;  /* 0x00000003002d7202 */ /* 0x000fce0000000f00 */
.L_x_58:
[----:B------:R-:W-:Y:S05]  /*5400*/  BSYNC.RECONVERGENT B3 ;  /* 0x0000000000037941 */ /* 0x000fea0003800200 */
.L_x_57:
        /* <DEDUP_REMOVED lines=82> */
.L_x_60:
[----:B------:R-:W-:Y:S05]  /*5930*/  BSYNC.RECONVERGENT B3 ;  /* 0x0000000000037941 */ /* 0x000fea0003800200 */
.L_x_59:
        /* <DEDUP_REMOVED lines=27> */
.L_x_62:
[----:B------:R-:W-:Y:S05]  /*5af0*/  BSYNC.RECONVERGENT B3 ;  /* 0x0000000000037941 */ /* 0x000fea0003800200 */
.L_x_61:
[----:B------:R-:W-:Y:S01]  /*5b00*/  VIADD R0, R0, 0x4 ;  /* 0x0000000400007836 */ /* 0x000fe20000000000 */
[----:B------:R-:W-:Y:S01]  /*5b10*/  IADD3 R22, P1, PT, R22, 0x10, RZ ;  /* 0x0000001016167810 */ /* 0x000fe20007f3e0ff */
[-C--:B------:R-:W-:Y:S01]  /*5b20*/  DFMA R34, R34, R6.reuse, R28 ;  /* 0x000000062222722b */ /* 0x080fe2000000001c */
[----:B------:R-:W-:Y:S01]  /*5b30*/  VIADD R36, R36, 0x4 ;  /* 0x0000000424247836 */ /* 0x000fe20000000000 */
[----:B------:R-:W-:Y:S01]  /*5b40*/  DFMA R24, R32, R6, R24 ;  /* 0x000000062018722b */ /* 0x000fe20000000018 */
[----:B------:R-:W-:Y:S01]  /*5b50*/  ISETP.NE.AND P0, PT, R0, RZ, PT ;  /* 0x000000ff0000720c */ /* 0x000fe20003f05270 */
[----:B------:R-:W-:-:S12]  /*5b60*/  IMAD.X R23, RZ, RZ, R23, P1 ;  /* 0x000000ffff177224 */ /* 0x000fd800008e0617 */
[----:B------:R-:W-:Y:S05]  /*5b70*/  @P0 BRA `(.L_x_63) ;  /* 0xffffffe000f00947 */ /* 0x000fea000383ffff */
.L_x_46:
[----:B------:R-:W-:Y:S05]  /*5b80*/  BSYNC.RECONVERGENT B2 ;  /* 0x0000000000027941 */ /* 0x000fea0003800200 */
.L_x_45:
        /* <DEDUP_REMOVED lines=15> */
[----:B0-----:R-:W-:-:S05]  /*5c80*/  IADD3 R4, PT, PT, RZ, -R5, RZ ;  /* 0x80000005ff047210 */ /* 0x001fca0007ffe0ff */
[----:B------:R-:W-:Y:S02]  /*5c90*/  IMAD R3, R4, R7, RZ ;  /* 0x0000000704037224 */ /* 0x000fe400078e02ff */
[----:B------:R-:W-:-:S04]  /*5ca0*/  IMAD.MOV.U32 R4, RZ, RZ, RZ ;  /* 0x000000ffff047224 */ /* 0x000fc800078e00ff */
[----:B------:R-:W-:Y:S01]  /*5cb0*/  IMAD.HI.U32 R3, R5, R3, R4 ;  /* 0x0000000305037227 */ /* 0x000fe200078e0004 */
[----:B----4-:R-:W-:-:S05]  /*5cc0*/  IABS R10, R0 ;  /* 0x00000000000a7213 */ /* 0x010fca0000000000 */
        /* <DEDUP_REMOVED lines=66> */
.L_x_67:
[----:B------:R-:W-:Y:S05]  /*60f0*/  BSYNC.RECONVERGENT B3 ;  /* 0x0000000000037941 */ /* 0x000fea0003800200 */
.L_x_66:
        /* <DEDUP_REMOVED lines=28> */
.L_x_69:
[----:B------:R-:W-:Y:S05]  /*62c0*/  BSYNC.RECONVERGENT B3 ;  /* 0x0000000000037941 */ /* 0x000fea0003800200 */
.L_x_68:
        /* <DEDUP_REMOVED lines=82> */
.L_x_71:
[----:B------:R-:W-:Y:S05]  /*67f0*/  BSYNC.RECONVERGENT B3 ;  /* 0x0000000000037941 */ /* 0x000fea0003800200 */
.L_x_70:
        /* <DEDUP_REMOVED lines=27> */
.L_x_73:
[----:B------:R-:W-:Y:S05]  /*69b0*/  BSYNC.RECONVERGENT B3 ;  /* 0x0000000000037941 */ /* 0x000fea0003800200 */
.L_x_72:
[-C--:B------:R-:W-:Y:S01]  /*69c0*/  DFMA R34, R26, R6.reuse, R34 ;  /* 0x000000061a22722b */ /* 0x080fe20000000022 */
[----:B------:R-:W-:Y:S01]  /*69d0*/  VIADD R36, R36, 0x2 ;  /* 0x0000000224247836 */ /* 0x000fe20000000000 */
[----:B------:R-:W-:-:S11]  /*69e0*/  DFMA R24, R22, R6, R24 ;  /* 0x000000061618722b */ /* 0x000fd60000000018 */
.L_x_65:
[----:B------:R-:W-:Y:S05]  /*69f0*/  BSYNC.RECONVERGENT B2 ;  /* 0x0000000000027941 */ /* 0x000fea0003800200 */
.L_x_64:
        /* <DEDUP_REMOVED lines=84> */
.L_x_75:
[----:B------:R-:W-:Y:S05]  /*6f40*/  BSYNC.RECONVERGENT B2 ;  /* 0x0000000000027941 */ /* 0x000fea0003800200 */
.L_x_74:
        /* <DEDUP_REMOVED lines=26> */
.L_x_77:
[----:B------:R-:W-:Y:S05]  /*70f0*/  BSYNC.RECONVERGENT B2 ;  /* 0x0000000000027941 */ /* 0x000fea0003800200 */
.L_x_76:
[-C--:B------:R-:W-:Y:S02]  /*7100*/  DFMA R34, R22, R6.reuse, R34 ;  /* 0x000000061622722b */ /* 0x080fe40000000022 */
[----:B------:R-:W-:-:S11]  /*7110*/  DFMA R24, R18, R6, R24 ;  /* 0x000000061218722b */ /* 0x000fd60000000018 */
.L_x_44:
[----:B------:R-:W-:Y:S05]  /*7120*/  BSYNC.RECONVERGENT B0 ;  /* 0x0000000000007941 */ /* 0x000fea0003800200 */
.L_x_43:
[----:B------:R-:W0:Y:S01]  /*7130*/  LDC.64 R20, c[0x0][0x388] ;  /* 0x0000e200ff147b82 */ /* 0x000e220000000a00 */
[----:B------:R-:W-:Y:S01]  /*7140*/  IMAD.SHL.U32 R3, R38, 0x2, RZ ;  /* 0x0000000226037824 */ /* 0x000fe200078e00ff */
[----:B------:R-:W3:Y:S06]  /*7150*/  LDCU UR8, c[0x0][0x3ac] ;  /* 0x00007580ff0877ac */ /* 0x000eec0008000800 */
[----:B------:R-:W4:Y:S01]  /*7160*/  LDC.64 R8, c[0x0][0x3a8] ;  /* 0x0000ea00ff087b82 */ /* 0x000f220000000a00 */
[----:B------:R-:W-:Y:S01]  /*7170*/  IMAD.MOV.U32 R2, RZ, RZ, 0x1 ;  /* 0x00000001ff027424 */ /* 0x000fe200078e00ff */
[----:B------:R-:W1:Y:S01]  /*7180*/  LDCU.64 UR4, c[0x0][0x398] ;  /* 0x00007300ff0477ac */ /* 0x000e620008000a00 */
[----:B0-----:R-:W-:-:S05]  /*7190*/  IMAD.WIDE R20, R3, 0x8, R20 ;  /* 0x0000000803147825 */ /* 0x001fca00078e0214 */
[----:B------:R0:W5:Y:S01]  /*71a0*/  LDG.E.64 R18, desc[UR6][R20.64] ;  /* 0x0000000614127981 */ /* 0x000162000c1e1b00 */
[----:B---3--:R-:W4:Y:S01]  /*71b0*/  MUFU.RCP64H R3, UR8 ;  /* 0x0000000800037d08 */ /* 0x008f220008001800 */
[----:B-1----:R-:W-:Y:S01]  /*71c0*/  DMUL R34, R34, UR4 ;  /* 0x0000000422227c28 */ /* 0x002fe20008000000 */
[----:B------:R-:W-:Y:S09]  /*71d0*/  BSSY.RECONVERGENT B0, `(.L_x_78) ;  /* 0x0000015000007945 */ /* 0x000ff20003800200 */
[----:B------:R-:W-:Y:S01]  /*71e0*/  FSETP.GEU.AND P1, PT, |R35|, 6.5827683646048100446e-37, PT ;  /* 0x036000002300780b */ /* 0x000fe20003f2e200 */
[----:B----4-:R-:W-:-:S08]  /*71f0*/  DFMA R4, R2, -R8, 1 ;  /* 0x3ff000000204742b */ /* 0x010fd00000000808 */
[----:B------:R-:W-:-:S08]  /*7200*/  DFMA R4, R4, R4, R4 ;  /* 0x000000040404722b */ /* 0x000fd00000000004 */
[----:B------:R-:W-:-:S08]  /*7210*/  DFMA R4, R2, R4, R2 ;  /* 0x000000040204722b */ /* 0x000fd00000000002 */
[----:B------:R-:W-:-:S08]  /*7220*/  DFMA R2, R4, -R8, 1 ;  /* 0x3ff000000402742b */ /* 0x000fd00000000808 */
[----:B------:R-:W-:-:S08]  /*7230*/  DFMA R2, R4, R2, R4 ;  /* 0x000000020402722b */ /* 0x000fd00000000004 */
[----:B------:R-:W-:-:S08]  /*7240*/  DMUL R6, R34, R2 ;  /* 0x0000000222067228 */ /* 0x000fd00000000000 */
[----:B------:R-:W-:-:S08]  /*7250*/  DFMA R4, R6, -R8, R34 ;  /* 0x800000080604722b */ /* 0x000fd00000000022 */
[----:B------:R-:W-:-:S10]  /*7260*/  DFMA R6, R2, R4, R6 ;  /* 0x000000040206722b */ /* 0x000fd40000000006 */
[----:B------:R-:W-:-:S05]  /*7270*/  FFMA R0, RZ, UR8, R7 ;  /* 0x00000008ff007c23 */ /* 0x000fca0008000007 */
[----:B------:R-:W-:-:S13]  /*7280*/  FSETP.GT.AND P0, PT, |R0|, 1.469367938527859385e-39, PT ;  /* 0x001000000000780b */ /* 0x000fda0003f04200 */
[----:B0-----:R-:W-:Y:S05]  /*7290*/  @P0 BRA P1, `(.L_x_79) ;  /* 0x0000000000200947 */ /* 0x001fea0000800000 */
[----:B------:R-:W0:Y:S01]  /*72a0*/  LDCU.64 UR4, c[0x0][0x3a8] ;  /* 0x00007500ff0477ac */ /* 0x000e220008000a00 */
[----:B------:R-:W-:Y:S01]  /*72b0*/  MOV R6, R34 ;  /* 0x0000002200067202 */ /* 0x000fe20000000f00 */
[----:B------:R-:W-:Y:S01]  /*72c0*/  IMAD.MOV.U32 R7, RZ, RZ, R35 ;  /* 0x000000ffff077224 */ /* 0x000fe200078e0023 */
[----:B------:R-:W-:Y:S01]  /*72d0*/  MOV R4, 0x7310 ;  /* 0x0000731000047802 */ /* 0x000fe20000000f00 */
[----:B0-----:R-:W-:Y:S02]  /*72e0*/  IMAD.U32 R5, RZ, RZ, UR4 ;  /* 0x00000004ff057e24 */ /* 0x001fe4000f8e00ff */
[----:B------:R-:W-:-:S07]  /*72f0*/  IMAD.U32 R3, RZ, RZ, UR5 ;  /* 0x00000005ff037e24 */ /* 0x000fce000f8e00ff */
[----:B--2--5:R-:W-:Y:S05]  /*7300*/  CALL.REL.NOINC `($__internal_0_$__cuda_sm20_div_rn_f64_full) ;  /* 0x0000000400587944 */ /* 0x024fea0003c00000 */
[----:B------:R-:W-:-:S07]  /*7310*/  IMAD.MOV.U32 R7, RZ, RZ, R3 ;  /* 0x000000ffff077224 */ /* 0x000fce00078e0003 */
.L_x_79:
[----:B------:R-:W-:Y:S05]  /*7320*/  BSYNC.RECONVERGENT B0 ;  /* 0x0000000000007941 */ /* 0x000fea0003800200 */
.L_x_78:
[----:B------:R0:W5:Y:S01]  /*7330*/  LDG.E.64 R22, desc[UR6][R20.64+0x8] ;  /* 0x0000080614167981 */ /* 0x000162000c1e1b00 */
[----:B------:R-:W1:Y:S01]  /*7340*/  LDCU UR8, c[0x0][0x3ac] ;  /* 0x00007580ff0877ac */ /* 0x000e620008000800 */
[----:B------:R-:W3:Y:S01]  /*7350*/  LDC.64 R4, c[0x0][0x3a8] ;  /* 0x0000ea00ff047b82 */ /* 0x000ee20000000a00 */
[----:B------:R-:W-:Y:S01]  /*7360*/  MOV R2, 0x1 ;  /* 0x0000000100027802 */ /* 0x000fe20000000f00 */
[----:B-----5:R-:W-:Y:S01]  /*7370*/  DADD R18, R18, R6 ;  /* 0x0000000012127229 */ /* 0x020fe20000000006 */
[----:B------:R-:W4:Y:S01]  /*7380*/  LDCU.64 UR4, c[0x0][0x398] ;  /* 0x00007300ff0477ac */ /* 0x000f220008000a00 */
[----:B------:R-:W-:Y:S05]  /*7390*/  BSSY.RECONVERGENT B0, `(.L_x_80) ;  /* 0x0000018000007945 */ /* 0x000fea0003800200 */
[----:B------:R0:W-:Y:S01]  /*73a0*/  STG.E.64 desc[UR6][R20.64], R18 ;  /* 0x0000001214007986 */ /* 0x0001e2000c101b06 */
[----:B-1----:R-:W3:Y:S01]  /*73b0*/  MUFU.RCP64H R3, UR8 ;  /* 0x0000000800037d08 */ /* 0x002ee20008001800 */
[----:B----4-:R-:W-:-:S10]  /*73c0*/  DMUL R24, R24, UR4 ;  /* 0x0000000418187c28 */ /* 0x010fd40008000000 */
[----:B------:R-:W-:Y:S01]  /*73d0*/  FSETP.GEU.AND P1, PT, |R25|, 6.5827683646048100446e-37, PT ;  /* 0x036000001900780b */ /* 0x000fe20003f2e200 */
[----:B---3--:R-:W-:-:S08]  /*73e0*/  DFMA R8, R2, -R4, 1 ;  /* 0x3ff000000208742b */ /* 0x008fd00000000804 */
        /* <DEDUP_REMOVED lines=11> */
[----:B------:R-:W-:Y:S01]  /*74a0*/  IMAD.MOV.U32 R6, RZ, RZ, R24 ;  /* 0x000000ffff067224 */ /* 0x000fe200078e0018 */
[----:B------:R-:W-:Y:S01]  /*74b0*/  MOV R4, 0x7500 ;  /* 0x0000750000047802 */ /* 0x000fe20000000f00 */
[----:B------:R-:W-:Y:S02]  /*74c0*/  IMAD.MOV.U32 R7, RZ, RZ, R25 ;  /* 0x000000ffff077224 */ /* 0x000fe400078e0019 */
[----:B0-----:R-:W-:Y:S02]  /*74d0*/  IMAD.U32 R5, RZ, RZ, UR4 ;  /* 0x00000004ff057e24 */ /* 0x001fe4000f8e00ff */
[----:B------:R-:W-:-:S07]  /*74e0*/  IMAD.U32 R3, RZ, RZ, UR5 ;  /* 0x00000005ff037e24 */ /* 0x000fce000f8e00ff */
[----:B--2---:R-:W-:Y:S05]  /*74f0*/  CALL.REL.NOINC `($__internal_0_$__cuda_sm20_div_rn_f64_full) ;  /* 0x0000000000dc7944 */ /* 0x004fea0003c00000 */
[----:B------:R-:W-:-:S07]  /*7500*/  MOV R7, R3 ;  /* 0x0000000300077202 */ /* 0x000fce0000000f00 */
.L_x_81:
[----:B------:R-:W-:Y:S05]  /*7510*/  BSYNC.RECONVERGENT B0 ;  /* 0x0000000000007941 */ /* 0x000fea0003800200 */
.L_x_80:
[----:B------:R-:W0:Y:S01]  /*7520*/  LDC R0, c[0x0][0x390] ;  /* 0x0000e400ff007b82 */ /* 0x000e220000000800 */
[----:B------:R-:W2:Y:S01]  /*7530*/  LDCU.64 UR4, c[0x0][0x398] ;  /* 0x00007300ff0477ac */ /* 0x000ea20008000a00 */
[----:B------:R-:W-:-:S07]  /*7540*/  DADD R22, R22, R6 ;  /* 0x0000000016167229 */ /* 0x000fce0000000006 */
[----:B------:R-:W-:Y:S01]  /*7550*/  STG.E.64 desc[UR6][R20.64+0x8], R22 ;  /* 0x0000081614007986 */ /* 0x000fe2000c101b06 */
[----:B--2---:R-:W-:Y:S02]  /*7560*/  DFMA R12, R18, UR4, R12 ;  /* 0x00000004120c7c2b */ /* 0x004fe4000800000c */
[----:B------:R-:W-:Y:S01]  /*7570*/  DFMA R4, R22, UR4, R14 ;  /* 0x0000000416047c2b */ /* 0x000fe2000800000e */
[----:B0-----:R-:W-:Y:S01]  /*7580*/  IABS R2, R0 ;  /* 0x0000000000027213 */ /* 0x001fe20000000000 */
[----:B------:R-:W0:Y:S08]  /*7590*/  I2F.F64 R8, R0 ;  /* 0x0000000000087312 */ /* 0x000e300000201c00 */
[----:B------:R-:W1:Y:S01]  /*75a0*/  I2F.RP R3, R2 ;  /* 0x0000000200037306 */ /* 0x000e620000209400 */
[----:B0-----:R-:W-:-:S02]  /*75b0*/  DADD R12, R8, R12 ;  /* 0x00000000080c7229 */ /* 0x001fc4000000000c */
[----:B------:R-:W-:-:S05]  /*75c0*/  DADD R4, R8, R4 ;  /* 0x0000000008047229 */ /* 0x000fca0000000004 */
[----:B-1----:R-:W0:Y:S08]  /*75d0*/  MUFU.RCP R3, R3 ;  /* 0x0000000300037308 */ /* 0x002e300000001000 */
[----:B------:R-:W1:Y:S08]  /*75e0*/  F2I.F64.TRUNC R12, R12 ;  /* 0x0000000c000c7311 */ /* 0x000e70000030d100 */
[----:B------:R-:W2:Y:S01]  /*75f0*/  F2I.F64.TRUNC R4, R4 ;  /* 0x0000000400047311 */ /* 0x000ea2000030d100 */
[----:B0-----:R-:W-:Y:S01]  /*7600*/  VIADD R6, R3, 0xffffffe ;  /* 0x0ffffffe03067836 */ /* 0x001fe20000000000 */
[----:B-1----:R-:W-:-:S06]  /*7610*/  IABS R8, R12 ;  /* 0x0000000c00087213 */ /* 0x002fcc0000000000 */
[----:B------:R0:W1:Y:S01]  /*7620*/  F2I.FTZ.U32.TRUNC.NTZ R7, R6 ;  /* 0x0000000600077305 */ /* 0x000062000021f000 */
[----:B--2---:R-:W-:Y:S01]  /*7630*/  IABS R9, R4 ;  /* 0x0000000400097213 */ /* 0x004fe20000000000 */
[----:B0-----:R-:W-:Y:S01]  /*7640*/  IMAD.MOV.U32 R6, RZ, RZ, RZ ;  /* 0x000000ffff067224 */ /* 0x001fe200078e00ff */
[----:B------:R-:W-:Y:S01]  /*7650*/  ISETP.GE.AND P3, PT, R4, RZ, PT ;  /* 0x000000ff0400720c */ /* 0x000fe20003f66270 */
[----:B-1----:R-:W-:-:S04]  /*7660*/  IMAD.MOV R3, RZ, RZ, -R7 ;  /* 0x000000ffff037224 */ /* 0x002fc800078e0a07 */
[----:B------:R-:W-:-:S04]  /*7670*/  IMAD R3, R3, R2, RZ ;  /* 0x0000000203037224 */ /* 0x000fc800078e02ff */
[----:B------:R-:W-:-:S04]  /*7680*/  IMAD.HI.U32 R6, R7, R3, R6 ;  /* 0x0000000307067227 */ /* 0x000fc800078e0006 */
[----:B------:R-:W-:Y:S02]  /*7690*/  IMAD.MOV.U32 R7, RZ, RZ, R8 ;  /* 0x000000ffff077224 */ /* 0x000fe400078e0008 */
[----:B------:R-:W-:-:S04]  /*76a0*/  IMAD.HI.U32 R5, R6, R9, RZ ;  /* 0x0000000906057227 */ /* 0x000fc800078e00ff */
[----:B------:R-:W-:Y:S01]  /*76b0*/  IMAD.HI.U32 R3, R6, R7, RZ ;  /* 0x0000000706037227 */ /* 0x000fe200078e00ff */
[----:B------:R-:W-:-:S03]  /*76c0*/  LOP3.LUT R6, RZ, R0, RZ, 0x33, !PT ;  /* 0x00000000ff067212 */ /* 0x000fc600078e33ff */
[----:B------:R-:W-:Y:S01]  /*76d0*/  IMAD.MOV R5, RZ, RZ, -R5 ;  /* 0x000000ffff057224 */ /* 0x000fe200078e0a05 */
[----:B------:R-:W-:-:S03]  /*76e0*/  IADD3 R3, PT, PT, -R3, RZ, RZ ;  /* 0x000000ff03037210 */ /* 0x000fc60007ffe1ff */
[C---:B------:R-:W-:Y:S02]  /*76f0*/  IMAD R5, R2.reuse, R5, R9 ;  /* 0x0000000502057224 */ /* 0x040fe400078e0209 */
[----:B------:R-:W-:-:S03]  /*7700*/  IMAD R3, R2, R3, R7 ;  /* 0x0000000302037224 */ /* 0x000fc600078e0207 */
[C---:B------:R-:W-:Y:S02]  /*7710*/  ISETP.GT.U32.AND P1, PT, R2.reuse, R5, PT ;  /* 0x000000050200720c */ /* 0x040fe40003f24070 */
[----:B------:R-:W-:-:S11]  /*7720*/  ISETP.GT.U32.AND P0, PT, R2, R3, PT ;  /* 0x000000030200720c */ /* 0x000fd60003f04070 */
[--C-:B------:R-:W-:Y:S01]  /*7730*/  @!P1 IMAD.IADD R5, R5, 0x1, -R2.reuse ;  /* 0x0000000105059824 */ /* 0x100fe200078e0a02 */
[----:B------:R-:W-:Y:S01]  /*7740*/  ISETP.GE.AND P1, PT, R12, RZ, PT ;  /* 0x000000ff0c00720c */ /* 0x000fe20003f26270 */
[----:B------:R-:W-:-:S03]  /*7750*/  @!P0 IMAD.IADD R3, R3, 0x1, -R2 ;  /* 0x0000000103038824 */ /* 0x000fc600078e0a02 */
[C---:B------:R-:W-:Y:S02]  /*7760*/  ISETP.GT.U32.AND P2, PT, R2.reuse, R5, PT ;  /* 0x000000050200720c */ /* 0x040fe40003f44070 */
[----:B------:R-:W-:-:S11]  /*7770*/  ISETP.GT.U32.AND P0, PT, R2, R3, PT ;  /* 0x000000030200720c */ /* 0x000fd60003f04070 */
[----:B------:R-:W-:Y:S02]  /*7780*/  @!P2 IADD3 R5, PT, PT, R5, -R2, RZ ;  /* 0x800000020505a210 */ /* 0x000fe40007ffe0ff */
[----:B------:R-:W-:Y:S01]  /*7790*/  @!P0 IMAD.IADD R3, R3, 0x1, -R2 ;  /* 0x0000000103038824 */ /* 0x000fe200078e0a02 */
[----:B------:R-:W-:Y:S02]  /*77a0*/  ISETP.NE.AND P0, PT, R0, RZ, PT ;  /* 0x000000ff0000720c */ /* 0x000fe40003f05270 */
[----:B------:R-:W-:Y:S02]  /*77b0*/  IMAD.MOV.U32 R2, RZ, RZ, R5 ;  /* 0x000000ffff027224 */ /* 0x000fe400078e0005 */
[----:B------:R-:W-:Y:S02]  /*77c0*/  @!P1 IMAD.MOV R3, RZ, RZ, -R3 ;  /* 0x000000ffff039224 */ /* 0x000fe400078e0a03 */
[----:B------:R-:W-:-:S03]  /*77d0*/  @!P3 IMAD.MOV R2, RZ, RZ, -R2 ;  /* 0x000000ffff02b224 */ /* 0x000fc600078e0a02 */
[C---:B------:R-:W-:Y:S02]  /*77e0*/  SEL R4, R6.reuse, R3, !P0 ;  /* 0x0000000306047207 */ /* 0x040fe40004000000 */
[----:B------:R-:W-:-:S04]  /*77f0*/  SEL R2, R6, R2, !P0 ;  /* 0x0000000206027207 */ /* 0x000fc80004000000 */
[----:B------:R-:W0:Y:S08]  /*7800*/  I2F.F64 R4, R4 ;  /* 0x0000000400047312 */ /* 0x000e300000201c00 */
[----:B------:R-:W1:Y:S08]  /*7810*/  I2F.F64 R2, R2 ;  /* 0x0000000200027312 */ /* 0x000e700000201c00 */
[----:B0-----:R-:W-:Y:S08]  /*7820*/  F2I.F64.TRUNC R5, R4 ;  /* 0x0000000400057311 */ /* 0x001ff0000030d100 */
[----:B-1----:R-:W0:Y:S02]  /*7830*/  F2I.F64.TRUNC R3, R2 ;  /* 0x0000000200037311 */ /* 0x002e24000030d100 */
[----:B0-----:R-:W-:-:S05]  /*7840*/  IMAD R7, R3, R0, R5 ;  /* 0x0000000003077224 */ /* 0x001fca00078e0205 */
[----:B------:R-:W-:Y:S01]  /*7850*/  STG.E desc[UR6][R16.64], R7 ;  /* 0x0000000710007986 */ /* 0x000fe2000c101906 */
[----:B------:R-:W-:Y:S05]  /*7860*/  EXIT ;  /* 0x000000000000794d */ /* 0x000fea0003800000 */
        .weak           $__internal_0_$__cuda_sm20_div_rn_f64_full
        .type           $__internal_0_$__cuda_sm20_div_rn_f64_full,@function
        .size           $__internal_0_$__cuda_sm20_div_rn_f64_full,($__internal_1_$__cuda_sm20_dsqrt_rn_f64_mediumpath_v1 - $__internal_0_$__cuda_sm20_div_rn_f64_full)
$__internal_0_$__cuda_sm20_div_rn_f64_full:
[C---:B------:R-:W-:Y:S01]  /*7870*/  FSETP.GEU.AND P0, PT, |R3|.reuse, 1.469367938527859385e-39, PT ;  /* 0x001000000300780b */ /* 0x040fe20003f0e200 */
[--C-:B------:R-:W-:Y:S01]  /*7880*/  IMAD.MOV.U32 R10, RZ, RZ, R5.reuse ;  /* 0x000000ffff0a7224 */ /* 0x100fe200078e0005 */
[----:B------:R-:W-:Y:S01]  /*7890*/  MOV R11, R3 ;  /* 0x00000003000b7202 */ /* 0x000fe20000000f00 */
[----:B------:R-:W-:Y:S01]  /*78a0*/  IMAD.MOV.U32 R40, RZ, RZ, R5 ;  /* 0x000000ffff287224 */ /* 0x000fe200078e0005 */
[----:B------:R-:W-:Y:S01]  /*78b0*/  LOP3.LUT R8, R3, 0x800fffff, RZ, 0xc0, !PT ;  /* 0x800fffff03087812 */ /* 0x000fe200078ec0ff */
[----:B------:R-:W-:Y:S01]  /*78c0*/  IMAD.MOV.U32 R45, RZ, RZ, R7 ;  /* 0x000000ffff2d7224 */ /* 0x000fe200078e0007 */
[----:B------:R-:W-:Y:S01]  /*78d0*/  BSSY.RECONVERGENT B1, `(.L_x_82) ;  /* 0x000005a000017945 */ /* 0x000fe20003800200 */
[----:B------:R-:W-:Y:S01]  /*78e0*/  IMAD.MOV.U32 R42, RZ, RZ, 0x1 ;  /* 0x00000001ff2a7424 */ /* 0x000fe200078e00ff */
[----:B------:R-:W-:Y:S01]  /*78f0*/  LOP3.LUT R41, R8, 0x3ff00000, RZ, 0xfc, !PT ;  /* 0x3ff0000008297812 */ /* 0x000fe200078efcff */
[----:B------:R-:W-:Y:S01]  /*7900*/  IMAD.MOV.U32 R44, RZ, RZ, R6 ;  /* 0x000000ffff2c7224 */ /* 0x000fe200078e0006 */
[----:B------:R-:W-:-:S02]  /*7910*/  FSETP.GEU.AND P3, PT, |R45|, 1.469367938527859385e-39, PT ;  /* 0x001000002d00780b */ /* 0x000fc40003f6e200 */
[----:B------:R-:W-:Y:S01]  /*7920*/  LOP3.LUT R5, R45, 0x7ff00000, RZ, 0xc0, !PT ;  /* 0x7ff000002d057812 */ /* 0x000fe200078ec0ff */
[----:B------:R-:W-:Y:S01]  /*7930*/  @!P0 DMUL R40, R10, 8.98846567431157953865e+307 ;  /* 0x7fe000000a288828 */ /* 0x000fe20000000000 */
[----:B------:R-:W-:Y:S01]  /*7940*/  LOP3.LUT R6, R3, 0x7ff00000, RZ, 0xc0, !PT ;  /* 0x7ff0000003067812 */ /* 0x000fe200078ec0ff */
[----:B------:R-:W-:Y:S01]  /*7950*/  IMAD.MOV.U32 R46, RZ, RZ, R44 ;  /* 0x000000ffff2e7224 */ /* 0x000fe200078e002c */
[----:B------:R-:W-:Y:S02]  /*7960*/  MOV R3, 0x1ca00000 ;  /* 0x1ca0000000037802 */ /* 0x000fe40000000f00 */
[----:B------:R-:W-:Y:S01]  /*7970*/  ISETP.GE.U32.AND P2, PT, R5, R6, PT ;  /* 0x000000060500720c */ /* 0x000fe20003f46070 */
[----:B------:R-:W0:Y:S04]  /*7980*/  MUFU.RCP64H R43, R41 ;  /* 0x00000029002b7308 */ /* 0x000e280000001800 */
[----:B------:R-:W-:-:S02]  /*7990*/  @!P3 LOP3.LUT R7, R11, 0x7ff00000, RZ, 0xc0, !PT ;  /* 0x7ff000000b07b812 */ /* 0x000fc400078ec0ff */
[----:B------:R-:W-:Y:S02]  /*79a0*/  @!P0 LOP3.LUT R6, R41, 0x7ff00000, RZ, 0xc0, !PT ;  /* 0x7ff0000029068812 */ /* 0x000fe400078ec0ff */
[----:B------:R-:W-:Y:S02]  /*79b0*/  @!P3 ISETP.GE.U32.AND P4, PT, R5, R7, PT ;  /* 0x000000070500b20c */ /* 0x000fe40003f86070 */
[----:B------:R-:W-:-:S04]  /*79c0*/  SEL R7, R3, 0x63400000, !P2 ;  /* 0x6340000003077807 */ /* 0x000fc80005000000 */
[----:B------:R-:W-:Y:S01]  /*79d0*/  LOP3.LUT R47, R7, 0x800fffff, R45, 0xf8, !PT ;  /* 0x800fffff072f7812 */ /* 0x000fe200078ef82d */
[----:B------:R-:W-:Y:S01]  /*79e0*/  IMAD.MOV.U32 R7, RZ, RZ, R5 ;  /* 0x000000ffff077224 */ /* 0x000fe200078e0005 */
[----:B0-----:R-:W-:-:S08]  /*79f0*/  DFMA R8, R42, -R40, 1 ;  /* 0x3ff000002a08742b */ /* 0x001fd00000000828 */
[----:B------:R-:W-:-:S08]  /*7a00*/  DFMA R8, R8, R8, R8 ;  /* 0x000000080808722b */ /* 0x000fd00000000008 */
[----:B------:R-:W-:Y:S01]  /*7a10*/  DFMA R42, R42, R8, R42 ;  /* 0x000000082a2a722b */ /* 0x000fe2000000002a */
[----:B------:R-:W-:-:S04]  /*7a20*/  @!P3 SEL R8, R3, 0x63400000, !P4 ;  /* 0x634000000308b807 */ /* 0x000fc80006000000 */
[----:B------:R-:W-:-:S03]  /*7a30*/  @!P3 LOP3.LUT R8, R8, 0x80000000, R45, 0xf8, !PT ;  /* 0x800000000808b812 */ /* 0x000fc600078ef82d */
[----:B------:R-:W-:Y:S01]  /*7a40*/  DFMA R48, R42, -R40, 1 ;  /* 0x3ff000002a30742b */ /* 0x000fe20000000828 */
[----:B------:R-:W-:Y:S01]  /*7a50*/  @!P3 LOP3.LUT R9, R8, 0x100000, RZ, 0xfc, !PT ;  /* 0x001000000809b812 */ /* 0x000fe200078efcff */
[----:B------:R-:W-:-:S06]  /*7a60*/  @!P3 IMAD.MOV.U32 R8, RZ, RZ, RZ ;  /* 0x000000ffff08b224 */ /* 0x000fcc00078e00ff */
[----:B------:R-:W-:Y:S02]  /*7a70*/  DFMA R48, R42, R48, R42 ;  /* 0x000000302a30722b */ /* 0x000fe4000000002a */
[----:B------:R-:W-:-:S08]  /*7a80*/  @!P3 DFMA R46, R46, 2, -R8 ;  /* 0x400000002e2eb82b */ /* 0x000fd00000000808 */
[----:B------:R-:W-:Y:S02]  /*7a90*/  DMUL R8, R48, R46 ;  /* 0x0000002e30087228 */ /* 0x000fe40000000000 */
[----:B------:R-:W-:-:S06]  /*7aa0*/  @!P3 LOP3.LUT R7, R47, 0x7ff00000, RZ, 0xc0, !PT ;  /* 0x7ff000002f07b812 */ /* 0x000fcc00078ec0ff */
[----:B------:R-:W-:-:S08]  /*7ab0*/  DFMA R42, R8, -R40, R46 ;  /* 0x80000028082a722b */ /* 0x000fd0000000002e */
[----:B------:R-:W-:Y:S01]  /*7ac0*/  DFMA R42, R48, R42, R8 ;  /* 0x0000002a302a722b */ /* 0x000fe20000000008 */
[----:B------:R-:W-:-:S05]  /*7ad0*/  VIADD R8, R7, 0xffffffff ;  /* 0xffffffff07087836 */ /* 0x000fca0000000000 */
[----:B------:R-:W-:Y:S02]  /*7ae0*/  ISETP.GT.U32.AND P0, PT, R8, 0x7feffffe, PT ;  /* 0x7feffffe0800780c */ /* 0x000fe40003f04070 */
[----:B------:R-:W-:-:S04]  /*7af0*/  IADD3 R8, PT, PT, R6, -0x1, RZ ;  /* 0xffffffff06087810 */ /* 0x000fc80007ffe0ff */
[----:B------:R-:W-:-:S13]  /*7b00*/  ISETP.GT.U32.OR P0, PT, R8, 0x7feffffe, P0 ;  /* 0x7feffffe0800780c */ /* 0x000fda0000704470 */
[----:B------:R-:W-:Y:S05]  /*7b10*/  @P0 BRA `(.L_x_83) ;  /* 0x0000000000740947 */ /* 0x000fea0003800000 */
[----:B------:R-:W-:-:S04]  /*7b20*/  LOP3.LUT R6, R11, 0x7ff00000, RZ, 0xc0, !PT ;  /* 0x7ff000000b067812 */ /* 0x000fc800078ec0ff */
[CC--:B------:R-:W-:Y:S02]  /*7b30*/  VIADDMNMX R7, R5.reuse, -R6.reuse, 0xb9600000, !PT ;  /* 0xb960000005077446 */ /* 0x0c0fe40007800906 */
[----:B------:R-:W-:Y:S01]  /*7b40*/  ISETP.GE.U32.AND P0, PT, R5, R6, PT ;  /* 0x000000060500720c */ /* 0x000fe20003f06070 */
[----:B------:R-:W-:Y:S01]  /*7b50*/  IMAD.MOV.U32 R6, RZ, RZ, RZ ;  /* 0x000000ffff067224 */ /* 0x000fe200078e00ff */
[----:B------:R-:W-:Y:S02]  /*7b60*/  VIMNMX R7, PT, PT, R7, 0x46a00000, PT ;  /* 0x46a0000007077848 */ /* 0x000fe40003fe0100 */
[----:B------:R-:W-:-:S05]  /*7b70*/  SEL R3, R3, 0x63400000, !P0 ;  /* 0x6340000003037807 */ /* 0x000fca0004000000 */
[----:B------:R-:W-:-:S04]  /*7b80*/  IMAD.IADD R3, R7, 0x1, -R3 ;  /* 0x0000000107037824 */ /* 0x000fc800078e0a03 */
[----:B------:R-:W-:-:S06]  /*7b90*/  VIADD R7, R3, 0x7fe00000 ;  /* 0x7fe0000003077836 */ /* 0x000fcc0000000000 */
[----:B------:R-:W-:-:S10]  /*7ba0*/  DMUL R8, R42, R6 ;  /* 0x000000062a087228 */ /* 0x000fd40000000000 */
[----:B------:R-:W-:-:S13]  /*7bb0*/  FSETP.GTU.AND P0, PT, |R9|, 1.469367938527859385e-39, PT ;  /* 0x001000000900780b */ /* 0x000fda0003f0c200 */
[----:B------:R-:W-:Y:S05]  /*7bc0*/  @P0 BRA `(.L_x_84) ;  /* 0x0000000000a80947 */ /* 0x000fea0003800000 */
[----:B------:R-:W-:Y:S01]  /*7bd0*/  DFMA R40, R42, -R40, R46 ;  /* 0x800000282a28722b */ /* 0x000fe2000000002e */
[----:B------:R-:W-:-:S09]  /*7be0*/  IMAD.MOV.U32 R10, RZ, RZ, RZ ;  /* 0x000000ffff0a7224 */ /* 0x000fd200078e00ff */
[C---:B------:R-:W-:Y:S02]  /*7bf0*/  FSETP.NEU.AND P0, PT, R41.reuse, RZ, PT ;  /* 0x000000ff2900720b */ /* 0x040fe40003f0d000 */
[----:B------:R-:W-:-:S04]  /*7c00*/  LOP3.LUT R5, R41, 0x80000000, R11, 0x48, !PT ;  /* 0x8000000029057812 */ /* 0x000fc800078e480b */
[----:B------:R-:W-:-:S07]  /*7c10*/  LOP3.LUT R11, R5, R7, RZ, 0xfc, !PT ;  /* 0x00000007050b7212 */ /* 0x000fce00078efcff */
[----:B------:R-:W-:Y:S05]  /*7c20*/  @!P0 BRA `(.L_x_84) ;  /* 0x0000000000908947 */ /* 0x000fea0003800000 */
[C---:B------:R-:W-:Y:S01]  /*7c30*/  IADD3 R7, PT, PT, -R3.reuse, RZ, RZ ;  /* 0x000000ff03077210 */ /* 0x040fe20007ffe1ff */
[----:B------:R-:W-:Y:S01]  /*7c40*/  IMAD.MOV.U32 R6, RZ, RZ, RZ ;  /* 0x000000ffff067224 */ /* 0x000fe200078e00ff */
[----:B------:R-:W-:-:S05]  /*7c50*/  IADD3 R3, PT, PT, -R3, -0x43300000, RZ ;  /* 0xbcd0000003037810 */ /* 0x000fca0007ffe1ff */
[----:B------:R-:W-:Y:S02]  /*7c60*/  DFMA R6, R8, -R6, R42 ;  /* 0x800000060806722b */ /* 0x000fe4000000002a */
[----:B------:R-:W-:-:S08]  /*7c70*/  DMUL.RP R42, R42, R10 ;  /* 0x0000000a2a2a7228 */ /* 0x000fd00000008000 */
[----:B------:R-:W-:Y:S02]  /*7c80*/  FSETP.NEU.AND P0, PT, |R7|, R3, PT ;  /* 0x000000030700720b */ /* 0x000fe40003f0d200 */
[----:B------:R-:W-:Y:S02]  /*7c90*/  LOP3.LUT R3, R43, R5, RZ, 0x3c, !PT ;  /* 0x000000052b037212 */ /* 0x000fe400078e3cff */
[----:B------:R-:W-:Y:S02]  /*7ca0*/  FSEL R5, R42, R8, !P0 ;  /* 0x000000082a057208 */ /* 0x000fe40004000000 */
[----:B------:R-:W-:-:S03]  /*7cb0*/  FSEL R3, R3, R9, !P0 ;  /* 0x0000000903037208 */ /* 0x000fc60004000000 */
[----:B------:R-:W-:Y:S02]  /*7cc0*/  IMAD.MOV.U32 R8, RZ, RZ, R5 ;  /* 0x000000ffff087224 */ /* 0x000fe400078e0005 */
[----:B------:R-:W-:Y:S01]  /*7cd0*/  IMAD.MOV.U32 R9, RZ, RZ, R3 ;  /* 0x000000ffff097224 */ /* 0x000fe200078e0003 */
[----:B------:R-:W-:Y:S06]  /*7ce0*/  BRA `(.L_x_84) ;  /* 0x0000000000607947 */ /* 0x000fec0003800000 */
.L_x_83:
[----:B------:R-:W-:-:S14]  /*7cf0*/  DSETP.NAN.AND P0, PT, R44, R44, PT ;  /* 0x0000002c2c00722a */ /* 0x000fdc0003f08000 */
[----:B------:R-:W-:Y:S05]  /*7d00*/  @P0 BRA `(.L_x_85) ;  /* 0x00000000004c0947 */ /* 0x000fea0003800000 */
[----:B------:R-:W-:-:S14]  /*7d10*/  DSETP.NAN.AND P0, PT, R10, R10, PT ;  /* 0x0000000a0a00722a */ /* 0x000fdc0003f08000 */
[----:B------:R-:W-:Y:S05]  /*7d20*/  @P0 BRA `(.L_x_86) ;  /* 0x0000000000340947 */ /* 0x000fea0003800000 */
[----:B------:R-:W-:Y:S01]  /*7d30*/  ISETP.NE.AND P0, PT, R7, R6, PT ;  /* 0x000000060700720c */ /* 0x000fe20003f05270 */
[----:B------:R-:W-:Y:S01]  /*7d40*/  IMAD.MOV.U32 R8, RZ, RZ, 0x0 ;  /* 0x00000000ff087424 */ /* 0x000fe200078e00ff */
[----:B------:R-:W-:-:S11]  /*7d50*/  MOV R9, 0xfff80000 ;  /* 0xfff8000000097802 */ /* 0x000fd60000000f00 */
[----:B------:R-:W-:Y:S05]  /*7d60*/  @!P0 BRA `(.L_x_84) ;  /* 0x0000000000408947 */ /* 0x000fea0003800000 */
[----:B------:R-:W-:Y:S02]  /*7d70*/  ISETP.NE.AND P0, PT, R7, 0x7ff00000, PT ;  /* 0x7ff000000700780c */ /* 0x000fe40003f05270 */
[----:B------:R-:W-:Y:S02]  /*7d80*/  LOP3.LUT R3, R45, 0x80000000, R11, 0x48, !PT ;  /* 0x800000002d037812 */ /* 0x000fe400078e480b */
[----:B------:R-:W-:-:S13]  /*7d90*/  ISETP.EQ.OR P0, PT, R6, RZ, !P0 ;  /* 0x000000ff0600720c */ /* 0x000fda0004702670 */
[----:B------:R-:W-:Y:S01]  /*7da0*/  @P0 LOP3.LUT R5, R3, 0x7ff00000, RZ, 0xfc, !PT ;  /* 0x7ff0000003050812 */ /* 0x000fe200078efcff */
[----:B------:R-:W-:Y:S02]  /*7db0*/  @!P0 IMAD.MOV.U32 R8, RZ, RZ, RZ ;  /* 0x000000ffff088224 */ /* 0x000fe400078e00ff */
[----:B------:R-:W-:Y:S02]  /*7dc0*/  @!P0 IMAD.MOV.U32 R9, RZ, RZ, R3 ;  /* 0x000000ffff098224 */ /* 0x000fe400078e0003 */
[----:B------:R-:W-:Y:S02]  /*7dd0*/  @P0 IMAD.MOV.U32 R8, RZ, RZ, RZ ;  /* 0x000000ffff080224 */ /* 0x000fe400078e00ff */
[----:B------:R-:W-:Y:S01]  /*7de0*/  @P0 IMAD.MOV.U32 R9, RZ, RZ, R5 ;  /* 0x000000ffff090224 */ /* 0x000fe200078e0005 */
[----:B------:R-:W-:Y:S06]  /*7df0*/  BRA `(.L_x_84) ;  /* 0x00000000001c7947 */ /* 0x000fec0003800000 */
.L_x_86:
[----:B------:R-:W-:Y:S02]  /*7e00*/  LOP3.LUT R3, R11, 0x80000, RZ, 0xfc, !PT ;  /* 0x000800000b037812 */ /* 0x000fe400078efcff */
[----:B------:R-:W-:-:S03]  /*7e10*/  MOV R8, R10 ;  /* 0x0000000a00087202 */ /* 0x000fc60000000f00 */
[----:B------:R-:W-:Y:S01]  /*7e20*/  IMAD.MOV.U32 R9, RZ, RZ, R3 ;  /* 0x000000ffff097224 */ /* 0x000fe200078e0003 */
[----:B------:R-:W-:Y:S06]  /*7e30*/  BRA `(.L_x_84) ;  /* 0x00000000000c7947 */ /* 0x000fec0003800000 */
.L_x_85:
[----:B------:R-:W-:Y:S01]  /*7e40*/  LOP3.LUT R3, R45, 0x80000, RZ, 0xfc, !PT ;  /* 0x000800002d037812 */ /* 0x000fe200078efcff */
[----:B------:R-:W-:-:S04]  /*7e50*/  IMAD.MOV.U32 R8, RZ, RZ, R44 ;  /* 0x000000ffff087224 */ /* 0x000fc800078e002c */
[----:B------:R-:W-:-:S07]  /*7e60*/  IMAD.MOV.U32 R9, RZ, RZ, R3 ;  /* 0x000000ffff097224 */ /* 0x000fce00078e0003 */
.L_x_84:
[----:B------:R-:W-:Y:S05]  /*7e70*/  BSYNC.RECONVERGENT B1 ;  /* 0x0000000000017941 */ /* 0x000fea0003800200 */
.L_x_82:
[----:B------:R-:W-:Y:S01]  /*7e80*/  IMAD.MOV.U32 R5, RZ, RZ, 0x0 ;  /* 0x00000000ff057424 */ /* 0x000fe200078e00ff */
[----:B------:R-:W-:Y:S01]  /*7e90*/  MOV R3, R9 ;  /* 0x0000000900037202 */ /* 0x000fe20000000f00 */
[----:B------:R-:W-:Y:S02]  /*7ea0*/  IMAD.MOV.U32 R6, RZ, RZ, R8 ;  /* 0x000000ffff067224 */ /* 0x000fe400078e0008 */
[----:B------:R-:W-:Y:S05]  /*7eb0*/  RET.REL.NODEC R4 `(_Z13updateNBodiesPiPdiiddd) ;  /* 0xffffff8004507950 */ /* 0x000fea0003c3ffff */
        .weak           $__internal_1_$__cuda_sm20_dsqrt_rn_f64_mediumpath_v1
        .type           $__internal_1_$__cuda_sm20_dsqrt_rn_f64_mediumpath_v1,@function
        .size           $__internal_1_$__cuda_sm20_dsqrt_rn_f64_mediumpath_v1,(.L_x_93 - $__internal_1_$__cuda_sm20_dsqrt_rn_f64_mediumpath_v1)
$__internal_1_$__cuda_sm20_dsqrt_rn_f64_mediumpath_v1:
[----:B------:R-:W-:Y:S01]  /*7ec0*/  ISETP.GE.U32.AND P0, PT, R4, -0x3400000, PT ;  /* 0xfcc000000400780c */ /* 0x000fe20003f06070 */
[----:B------:R-:W-:Y:S01]  /*7ed0*/  BSSY.RECONVERGENT B1, `(.L_x_87) ;  /* 0x0000029000017945 */ /* 0x000fe20003800200 */
[----:B------:R-:W-:Y:S01]  /*7ee0*/  IMAD.MOV.U32 R40, RZ, RZ, R10 ;  /* 0x000000ffff287224 */ /* 0x000fe200078e000a */
[----:B------:R-:W-:Y:S01]  /*7ef0*/  MOV R10, R11 ;  /* 0x0000000b000a7202 */ /* 0x000fe20000000f00 */
[----:B------:R-:W-:Y:S02]  /*7f00*/  IMAD.MOV.U32 R41, RZ, RZ, R9 ;  /* 0x000000ffff297224 */ /* 0x000fe400078e0009 */
[----:B------:R-:W-:Y:S02]  /*7f10*/  IMAD.MOV.U32 R9, RZ, RZ, R7 ;  /* 0x000000ffff097224 */ /* 0x000fe400078e0007 */
[----:B------:R-:W-:Y:S02]  /*7f20*/  IMAD.MOV.U32 R11, RZ, RZ, R3 ;  /* 0x000000ffff0b7224 */ /* 0x000fe400078e0003 */
[----:B------:R-:W-:-:S03]  /*7f30*/  IMAD.MOV.U32 R7, RZ, RZ, R5 ;  /* 0x000000ffff077224 */ /* 0x000fc600078e0005 */
[----:B------:R-:W-:Y:S05]  /*7f40*/  @!P0 BRA `(.L_x_88) ;  /* 0x0000000000208947 */ /* 0x000fea0003800000 */
[----:B------:R-:W-:-:S10]  /*7f50*/  DFMA.RM R6, R8, R10, R6 ;  /* 0x0000000a0806722b */ /* 0x000fd40000004006 */
[----:B------:R-:W-:-:S05]  /*7f60*/  IADD3 R4, P0, PT, R6, 0x1, RZ ;  /* 0x0000000106047810 */ /* 0x000fca0007f1e0ff */
[----:B------:R-:W-:-:S06]  /*7f70*/  IMAD.X R5, RZ, RZ, R7, P0 ;  /* 0x000000ffff057224 */ /* 0x000fcc00000e0607 */
[----:B------:R-:W-:-:S08]  /*7f80*/  DFMA.RP R40, -R6, R4, R40 ;  /* 0x000000040628722b */ /* 0x000fd00000008128 */
[----:B------:R-:W-:-:S06]  /*7f90*/  DSETP.GT.AND P0, PT, R40, RZ, PT ;  /* 0x000000ff2800722a */ /* 0x000fcc0003f04000 */
[----:B------:R-:W-:Y:S02]  /*7fa0*/  FSEL R4, R4, R6, P0 ;  /* 0x0000000604047208 */ /* 0x000fe40000000000 */
[----:B------:R-:W-:Y:S01]  /*7fb0*/  FSEL R5, R5, R7, P0 ;  /* 0x0000000705057208 */ /* 0x000fe20000000000 */
[----:B------:R-:W-:Y:S06]  /*7fc0*/  BRA `(.L_x_89) ;  /* 0x0000000000647947 */ /* 0x000fec0003800000 */
.L_x_88:
[----:B------:R-:W-:-:S14]  /*7fd0*/  DSETP.NE.AND P0, PT, R40, RZ, PT ;  /* 0x000000ff2800722a */ /* 0x000fdc0003f05000 */
[----:B------:R-:W-:Y:S05]  /*7fe0*/  @!P0 BRA `(.L_x_90) ;  /* 0x0000000000588947 */ /* 0x000fea0003800000 */
[----:B------:R-:W-:-:S13]  /*7ff0*/  ISETP.GE.AND P0, PT, R41, RZ, PT ;  /* 0x000000ff2900720c */ /* 0x000fda0003f06270 */
[----:B------:R-:W-:Y:S01]  /*8000*/  @!P0 IMAD.MOV.U32 R4, RZ, RZ, 0x0 ;  /* 0x00000000ff048424 */ /* 0x000fe200078e00ff */
[----:B------:R-:W-:Y:S01]  /*8010*/  @!P0 MOV R5, 0xfff80000 ;  /* 0xfff8000000058802 */ /* 0x000fe20000000f00 */
[----:B------:R-:W-:Y:S06]  /*8020*/  @!P0 BRA `(.L_x_89) ;  /* 0x00000000004c8947 */ /* 0x000fec0003800000 */
[----:B------:R-:W-:-:S13]  /*8030*/  ISETP.GT.AND P0, PT, R41, 0x7fefffff, PT ;  /* 0x7fefffff2900780c */ /* 0x000fda0003f04270 */
[----:B------:R-:W-:Y:S05]  /*8040*/  @P0 BRA `(.L_x_90) ;  /* 0x0000000000400947 */ /* 0x000fea0003800000 */
[----:B------:R-:W-:Y:S01]  /*8050*/  DMUL R40, R40, 8.11296384146066816958e+31 ;  /* 0x4690000028287828 */ /* 0x000fe20000000000 */
[----:B------:R-:W-:Y:S02]  /*8060*/  IMAD.MOV.U32 R8, RZ, RZ, RZ ;  /* 0x000000ffff087224 */ /* 0x000fe400078e00ff */
[----:B------:R-:W-:Y:S02]  /*8070*/  IMAD.MOV.U32 R4, RZ, RZ, 0x0 ;  /* 0x00000000ff047424 */ /* 0x000fe400078e00ff */
[----:B------:R-:W-:Y:S01]  /*8080*/  IMAD.MOV.U32 R5, RZ, RZ, 0x3fd80000 ;  /* 0x3fd80000ff057424 */ /* 0x000fe200078e00ff */
[----:B------:R-:W0:Y:S02]  /*8090*/  MUFU.RSQ64H R9, R41 ;  /* 0x0000002900097308 */ /* 0x000e240000001c00 */
[----:B0-----:R-:W-:-:S08]  /*80a0*/  DMUL R6, R8, R8 ;  /* 0x0000000808067228 */ /* 0x001fd00000000000 */
[----:B------:R-:W-:-:S08]  /*80b0*/  DFMA R6, R40, -R6, 1 ;  /* 0x3ff000002806742b */ /* 0x000fd00000000806 */
[----:B------:R-:W-:Y:S02]  /*80c0*/  DFMA R4, R6, R4, 0.5 ;  /* 0x3fe000000604742b */ /* 0x000fe40000000004 */
[----:B------:R-:W-:-:S08]  /*80d0*/  DMUL R6, R8, R6 ;  /* 0x0000000608067228 */ /* 0x000fd00000000000 */
[----:B------:R-:W-:-:S08]  /*80e0*/  DFMA R6, R4, R6, R8 ;  /* 0x000000060406722b */ /* 0x000fd00000000008 */
[----:B------:R-:W-:Y:S02]  /*80f0*/  DMUL R4, R40, R6 ;  /* 0x0000000628047228 */ /* 0x000fe40000000000 */
[----:B------:R-:W-:-:S06]  /*8100*/  VIADD R7, R7, 0xfff00000 ;  /* 0xfff0000007077836 */ /* 0x000fcc0000000000 */
[----:B------:R-:W-:-:S08]  /*8110*/  DFMA R40, R4, -R4, R40 ;  /* 0x800000040428722b */ /* 0x000fd00000000028 */
[----:B------:R-:W-:-:S10]  /*8120*/  DFMA R4, R6, R40, R4 ;  /* 0x000000280604722b */ /* 0x000fd40000000004 */
[----:B------:R-:W-:Y:S01]  /*8130*/  IADD3 R5, PT, PT, R5, -0x3500000, RZ ;  /* 0xfcb0000005057810 */ /* 0x000fe20007ffe0ff */
[----:B------:R-:W-:Y:S06]  /*8140*/  BRA `(.L_x_89) ;  /* 0x0000000000047947 */ /* 0x000fec0003800000 */
.L_x_90:
[----:B------:R-:W-:-:S11]  /*8150*/  DADD R4, R40, R40 ;  /* 0x0000000028047229 */ /* 0x000fd60000000028 */
.L_x_89:
[----:B------:R-:W-:Y:S05]  /*8160*/  BSYNC.RECONVERGENT B1 ;  /* 0x0000000000017941 */ /* 0x000fea0003800200 */
.L_x_87:
[----:B------:R-:W-:Y:S02]  /*8170*/  IMAD.MOV.U32 R6, RZ, RZ, R39 ;  /* 0x000000ffff067224 */ /* 0x000fe400078e0027 */
[----:B------:R-:W-:Y:S02]  /*8180*/  IMAD.MOV.U32 R7, RZ, RZ, 0x0 ;  /* 0x00000000ff077424 */ /* 0x000fe400078e00ff */
[----:B------:R-:W-:Y:S02]  /*8190*/  IMAD.MOV.U32 R3, RZ, RZ, R5 ;  /* 0x000000ffff037224 */ /* 0x000fe400078e0005 */
[----:B------:R-:W-:Y:S05]  /*81a0*/  RET.REL.NODEC R6 `(_Z13updateNBodiesPiPdiiddd) ;  /* 0xffffff7c06947950 */ /* 0x000fea0003c3ffff */
.L_x_91:
[----:B------:R-:W-:-:S00]  /*81b0*/  BRA `(.L_x_91) ;  /* 0xfffffffc00fc7947 */ /* 0x000fc0000383ffff */
[----:B------:R-:W-:-:S00]  /*81c0*/  NOP ;  /* 0x0000000000007918 */ /* 0x000fc00000000000 */
        /* <DEDUP_REMOVED lines=11> */
.L_x_93:


//--------------------- .nv.shared.reserved.0     --------------------------
	.section	.nv.shared.reserved.0,"aw",@nobits
	.weak		__nv_reservedSMEM_offset_0_alias
	.size		__nv_reservedSMEM_offset_0_alias, 0, 64
	.other		__nv_reservedSMEM_offset_0_alias,@"STO_CUDA_RESERVED_SHARED STV_DEFAULT"
__nv_reservedSMEM_offset_0_alias:
	.zero		0
	.zero		64


//--------------------- .nv.constant0._Z13updateNBodiesPiPdiiddd --------------------------
	.section	.nv.constant0._Z13updateNBodiesPiPdiiddd,"a",@progbits
	.sectionflags	@""
	.align	4
.nv.constant0._Z13updateNBodiesPiPdiiddd:
	.zero		944


//--------------------- SYMBOLS --------------------------

	.type		.nv.reservedSmem.offset0,@object
	.size		.nv.reservedSmem.offset0,0x4
